







.version 7.0
.target sm_75
.address_size 64


.const .align 4 .b8 ck[16384];
.const .align 4 .b8 __cudart_i2opi_f[24] = {65, 144, 67, 60, 153, 149, 98, 219, 192, 221, 52, 245, 209, 87, 39, 252, 41, 21, 68, 78, 110, 131, 249, 162};

.visible .entry _Z17ComputePhiMag_GPUPfS_S_i(
.param .u64 _Z17ComputePhiMag_GPUPfS_S_i_param_0,
.param .u64 _Z17ComputePhiMag_GPUPfS_S_i_param_1,
.param .u64 _Z17ComputePhiMag_GPUPfS_S_i_param_2,
.param .u32 _Z17ComputePhiMag_GPUPfS_S_i_param_3
)
{
.reg .pred %p<2>;
.reg .f32 %f<5>;
.reg .b32 %r<6>;
.reg .b64 %rd<11>;


ld.param.u64 %rd1, [_Z17ComputePhiMag_GPUPfS_S_i_param_0];
ld.param.u64 %rd2, [_Z17ComputePhiMag_GPUPfS_S_i_param_1];
ld.param.u64 %rd3, [_Z17ComputePhiMag_GPUPfS_S_i_param_2];
ld.param.u32 %r2, [_Z17ComputePhiMag_GPUPfS_S_i_param_3];
mov.u32 %r3, %ctaid.x;
shl.b32 %r4, %r3, 9;
mov.u32 %r5, %tid.x;
add.s32 %r1, %r4, %r5;
setp.ge.s32	%p1, %r1, %r2;
@%p1 bra BB0_2;

cvta.to.global.u64 %rd4, %rd1;
mul.wide.s32 %rd5, %r1, 4;
add.s64 %rd6, %rd4, %rd5;
cvta.to.global.u64 %rd7, %rd2;
add.s64 %rd8, %rd7, %rd5;
ld.global.f32 %f1, [%rd6];
ld.global.f32 %f2, [%rd8];
mul.f32 %f3, %f2, %f2;
fma.rn.f32 %f4, %f1, %f1, %f3;
cvta.to.global.u64 %rd9, %rd3;
add.s64 %rd10, %rd9, %rd5;
st.global.f32 [%rd10], %f4;

BB0_2:
ret;
}


.visible .entry _Z12ComputeQ_GPUiiPfS_S_S_S_(
.param .u32 _Z12ComputeQ_GPUiiPfS_S_S_S__param_0,
.param .u32 _Z12ComputeQ_GPUiiPfS_S_S_S__param_1,
.param .u64 _Z12ComputeQ_GPUiiPfS_S_S_S__param_2,
.param .u64 _Z12ComputeQ_GPUiiPfS_S_S_S__param_3,
.param .u64 _Z12ComputeQ_GPUiiPfS_S_S_S__param_4,
.param .u64 _Z12ComputeQ_GPUiiPfS_S_S_S__param_5,
.param .u64 _Z12ComputeQ_GPUiiPfS_S_S_S__param_6
)
{
.local .align 4 .b8 __local_depot1[28];
.reg .b64 %SP;
.reg .b64 %SPL;
.reg .pred %p<72>;
.reg .f32 %f<237>;
.reg .b32 %r<399>;
.reg .f64 %fd<13>;
.reg .b64 %rd<98>;


mov.u64 %SPL, __local_depot1;
ld.param.u32 %r170, [_Z12ComputeQ_GPUiiPfS_S_S_S__param_0];
ld.param.u32 %r363, [_Z12ComputeQ_GPUiiPfS_S_S_S__param_1];
ld.param.u64 %rd38, [_Z12ComputeQ_GPUiiPfS_S_S_S__param_2];
ld.param.u64 %rd39, [_Z12ComputeQ_GPUiiPfS_S_S_S__param_3];
ld.param.u64 %rd40, [_Z12ComputeQ_GPUiiPfS_S_S_S__param_4];
ld.param.u64 %rd41, [_Z12ComputeQ_GPUiiPfS_S_S_S__param_5];
ld.param.u64 %rd42, [_Z12ComputeQ_GPUiiPfS_S_S_S__param_6];
mov.u32 %r173, %ctaid.x;
shl.b32 %r174, %r173, 8;
mov.u32 %r175, %tid.x;
add.s32 %r176, %r174, %r175;
cvta.to.global.u64 %rd43, %rd38;
mul.wide.s32 %rd44, %r176, 4;
add.s64 %rd45, %rd43, %rd44;
ld.global.f32 %f1, [%rd45];
cvta.to.global.u64 %rd46, %rd39;
add.s64 %rd47, %rd46, %rd44;
ld.global.f32 %f2, [%rd47];
cvta.to.global.u64 %rd48, %rd40;
add.s64 %rd49, %rd48, %rd44;
ld.global.f32 %f3, [%rd49];
cvta.to.global.u64 %rd50, %rd41;
add.s64 %rd1, %rd50, %rd44;
ld.global.f32 %f236, [%rd1];
cvta.to.global.u64 %rd51, %rd42;
add.s64 %rd2, %rd51, %rd44;
ld.global.f32 %f235, [%rd2];
and.b32 %r177, %r170, 1;
setp.eq.b32	%p1, %r177, 1;
mov.u32 %r364, 0;
@!%p1 bra BB1_32;
bra.uni BB1_1;

BB1_1:
ld.const.f32 %f96, [ck];
ld.const.f32 %f97, [ck+4];
mul.f32 %f98, %f2, %f97;
fma.rn.f32 %f99, %f1, %f96, %f98;
ld.const.f32 %f100, [ck+8];
fma.rn.f32 %f101, %f3, %f100, %f99;
mul.f32 %f6, %f101, 0f40C90FDB;
ld.const.f32 %f7, [ck+12];
mul.f32 %f102, %f6, 0f3F22F983;
cvt.rni.s32.f32	%r362, %f102;
cvt.rn.f32.s32	%f103, %r362;
mov.f32 %f104, 0fBFC90FDA;
fma.rn.f32 %f105, %f103, %f104, %f6;
mov.f32 %f106, 0fB3A22168;
fma.rn.f32 %f107, %f103, %f106, %f105;
mov.f32 %f108, 0fA7C234C5;
fma.rn.f32 %f216, %f103, %f108, %f107;
abs.f32 %f9, %f6;
add.u64 %rd3, %SPL, 0;
add.s64 %rd4, %rd3, 24;
setp.leu.f32	%p2, %f9, 0f47CE4780;
mov.u32 %r354, %r362;
mov.f32 %f213, %f216;
@%p2 bra BB1_12;

setp.eq.f32	%p3, %f9, 0f7F800000;
@%p3 bra BB1_11;
bra.uni BB1_3;

BB1_11:
mov.f32 %f111, 0f00000000;
mul.rn.f32 %f213, %f6, %f111;
mov.u32 %r354, %r362;
bra.uni BB1_12;

BB1_3:
mov.b32 %r2, %f6;
shl.b32 %r180, %r2, 8;
or.b32 %r3, %r180, -2147483648;
mov.u32 %r348, 0;
mov.u64 %rd86, __cudart_i2opi_f;
mov.u32 %r347, -6;
mov.u64 %rd87, %rd3;

BB1_4:
.pragma "nounroll";
ld.const.u32 %r183, [%rd86];

	{
mad.lo.cc.u32 %r181, %r183, %r3, %r348;
madc.hi.u32 %r348, %r183, %r3, 0;
}

	st.local.u32 [%rd87], %r181;
add.s64 %rd87, %rd87, 4;
add.s64 %rd86, %rd86, 4;
add.s32 %r347, %r347, 1;
setp.ne.s32	%p4, %r347, 0;
@%p4 bra BB1_4;

bfe.u32 %r186, %r2, 23, 8;
add.s32 %r187, %r186, -128;
shr.u32 %r188, %r187, 5;
and.b32 %r8, %r2, -2147483648;
st.local.u32 [%rd4], %r348;
bfe.u32 %r9, %r2, 23, 5;
mov.u32 %r189, 6;
sub.s32 %r190, %r189, %r188;
mul.wide.s32 %rd54, %r190, 4;
add.s64 %rd9, %rd3, %rd54;
ld.local.u32 %r350, [%rd9];
ld.local.u32 %r349, [%rd9+-4];
setp.eq.s32	%p5, %r9, 0;
@%p5 bra BB1_7;

mov.u32 %r191, 32;
sub.s32 %r192, %r191, %r9;
shr.u32 %r193, %r349, %r192;
shl.b32 %r194, %r350, %r9;
add.s32 %r350, %r193, %r194;
ld.local.u32 %r195, [%rd9+-8];
shr.u32 %r196, %r195, %r192;
shl.b32 %r197, %r349, %r9;
add.s32 %r349, %r196, %r197;

BB1_7:
shr.u32 %r198, %r349, 30;
shl.b32 %r199, %r350, 2;
add.s32 %r352, %r199, %r198;
shl.b32 %r17, %r349, 2;
shr.u32 %r200, %r352, 31;
shr.u32 %r201, %r350, 30;
add.s32 %r18, %r200, %r201;
setp.eq.s32	%p6, %r200, 0;
@%p6 bra BB1_8;

not.b32 %r202, %r352;
neg.s32 %r351, %r17;
setp.eq.s32	%p7, %r17, 0;
selp.u32	%r203, 1, 0, %p7;
add.s32 %r352, %r203, %r202;
xor.b32 %r353, %r8, -2147483648;
bra.uni BB1_10;

BB1_8:
mov.u32 %r351, %r17;
mov.u32 %r353, %r8;

BB1_10:
cvt.u64.u32	%rd55, %r352;
cvt.u64.u32	%rd56, %r351;
bfi.b64 %rd57, %rd55, %rd56, 32, 32;
cvt.rn.f64.s64	%fd1, %rd57;
mul.f64 %fd2, %fd1, 0d3BF921FB54442D19;
cvt.rn.f32.f64	%f109, %fd2;
neg.f32 %f110, %f109;
setp.eq.s32	%p8, %r353, 0;
selp.f32	%f213, %f109, %f110, %p8;
setp.eq.s32	%p9, %r8, 0;
neg.s32 %r204, %r18;
selp.b32	%r354, %r18, %r204, %p9;

BB1_12:
add.s32 %r27, %r354, 1;
and.b32 %r28, %r27, 1;
setp.eq.s32	%p10, %r28, 0;
selp.f32	%f13, %f213, 0f3F800000, %p10;
mul.rn.f32 %f14, %f213, %f213;
mov.f32 %f113, 0f00000000;
fma.rn.f32 %f15, %f14, %f13, %f113;
mov.f32 %f214, 0fB94D4153;
@%p10 bra BB1_14;

mov.f32 %f114, 0fBAB607ED;
mov.f32 %f115, 0f37CBAC00;
fma.rn.f32 %f214, %f115, %f14, %f114;

BB1_14:
selp.f32	%f116, 0f3C0885E4, 0f3D2AAABB, %p10;
fma.rn.f32 %f117, %f214, %f14, %f116;
selp.f32	%f118, 0fBE2AAAA8, 0fBEFFFFFF, %p10;
fma.rn.f32 %f119, %f117, %f14, %f118;
fma.rn.f32 %f215, %f119, %f15, %f13;
and.b32 %r205, %r27, 2;
setp.eq.s32	%p12, %r205, 0;
@%p12 bra BB1_16;

mov.f32 %f121, 0fBF800000;
fma.rn.f32 %f215, %f215, %f121, %f113;

BB1_16:
fma.rn.f32 %f236, %f7, %f215, %f236;
@%p2 bra BB1_27;

setp.eq.f32	%p14, %f9, 0f7F800000;
@%p14 bra BB1_26;
bra.uni BB1_18;

BB1_26:
mul.rn.f32 %f216, %f6, %f113;
bra.uni BB1_27;

BB1_18:
mov.b32 %r29, %f6;
shl.b32 %r208, %r29, 8;
or.b32 %r30, %r208, -2147483648;
mov.u32 %r356, 0;
mov.u64 %rd88, __cudart_i2opi_f;
mov.u32 %r355, -6;
mov.u64 %rd89, %rd3;

BB1_19:
.pragma "nounroll";
ld.const.u32 %r211, [%rd88];

	{
mad.lo.cc.u32 %r209, %r211, %r30, %r356;
madc.hi.u32 %r356, %r211, %r30, 0;
}

	st.local.u32 [%rd89], %r209;
add.s64 %rd89, %rd89, 4;
add.s64 %rd88, %rd88, 4;
add.s32 %r355, %r355, 1;
setp.ne.s32	%p15, %r355, 0;
@%p15 bra BB1_19;

bfe.u32 %r214, %r29, 23, 8;
add.s32 %r215, %r214, -128;
shr.u32 %r216, %r215, 5;
and.b32 %r35, %r29, -2147483648;
st.local.u32 [%rd4], %r356;
bfe.u32 %r36, %r29, 23, 5;
mov.u32 %r217, 6;
sub.s32 %r218, %r217, %r216;
mul.wide.s32 %rd59, %r218, 4;
add.s64 %rd14, %rd3, %rd59;
ld.local.u32 %r358, [%rd14];
ld.local.u32 %r357, [%rd14+-4];
setp.eq.s32	%p16, %r36, 0;
@%p16 bra BB1_22;

mov.u32 %r219, 32;
sub.s32 %r220, %r219, %r36;
shr.u32 %r221, %r357, %r220;
shl.b32 %r222, %r358, %r36;
add.s32 %r358, %r221, %r222;
ld.local.u32 %r223, [%rd14+-8];
shr.u32 %r224, %r223, %r220;
shl.b32 %r225, %r357, %r36;
add.s32 %r357, %r224, %r225;

BB1_22:
shr.u32 %r226, %r357, 30;
shl.b32 %r227, %r358, 2;
add.s32 %r360, %r227, %r226;
shl.b32 %r44, %r357, 2;
shr.u32 %r228, %r360, 31;
shr.u32 %r229, %r358, 30;
add.s32 %r45, %r228, %r229;
setp.eq.s32	%p17, %r228, 0;
@%p17 bra BB1_23;

not.b32 %r230, %r360;
neg.s32 %r359, %r44;
setp.eq.s32	%p18, %r44, 0;
selp.u32	%r231, 1, 0, %p18;
add.s32 %r360, %r231, %r230;
xor.b32 %r361, %r35, -2147483648;
bra.uni BB1_25;

BB1_23:
mov.u32 %r359, %r44;
mov.u32 %r361, %r35;

BB1_25:
cvt.u64.u32	%rd60, %r360;
cvt.u64.u32	%rd61, %r359;
bfi.b64 %rd62, %rd60, %rd61, 32, 32;
cvt.rn.f64.s64	%fd3, %rd62;
mul.f64 %fd4, %fd3, 0d3BF921FB54442D19;
cvt.rn.f32.f64	%f122, %fd4;
neg.f32 %f123, %f122;
setp.eq.s32	%p19, %r361, 0;
selp.f32	%f216, %f122, %f123, %p19;
setp.eq.s32	%p20, %r35, 0;
neg.s32 %r232, %r45;
selp.b32	%r362, %r45, %r232, %p20;

BB1_27:
and.b32 %r54, %r362, 1;
setp.eq.s32	%p21, %r54, 0;
selp.f32	%f25, %f216, 0f3F800000, %p21;
mul.rn.f32 %f26, %f216, %f216;
fma.rn.f32 %f27, %f26, %f25, %f113;
mov.f32 %f217, 0fB94D4153;
@%p21 bra BB1_29;

mov.f32 %f127, 0fBAB607ED;
mov.f32 %f128, 0f37CBAC00;
fma.rn.f32 %f217, %f128, %f26, %f127;

BB1_29:
selp.f32	%f129, 0f3C0885E4, 0f3D2AAABB, %p21;
fma.rn.f32 %f130, %f217, %f26, %f129;
selp.f32	%f131, 0fBE2AAAA8, 0fBEFFFFFF, %p21;
fma.rn.f32 %f132, %f130, %f26, %f131;
fma.rn.f32 %f218, %f132, %f27, %f25;
and.b32 %r233, %r362, 2;
setp.eq.s32	%p23, %r233, 0;
@%p23 bra BB1_31;

mov.f32 %f134, 0fBF800000;
fma.rn.f32 %f218, %f218, %f134, %f113;

BB1_31:
fma.rn.f32 %f235, %f7, %f218, %f235;
add.s32 %r363, %r363, 1;
mov.u32 %r364, 1;

BB1_32:
setp.ge.s32	%p24, %r363, %r170;
@%p24 bra BB1_95;

add.u64 %rd15, %SPL, 0;
add.s64 %rd16, %rd15, 24;

BB1_34:
mul.wide.s32 %rd64, %r364, 16;
mov.u64 %rd65, ck;
add.s64 %rd17, %rd65, %rd64;
ld.const.f32 %f135, [%rd17];
ld.const.f32 %f136, [%rd17+4];
mul.f32 %f137, %f2, %f136;
fma.rn.f32 %f138, %f1, %f135, %f137;
ld.const.f32 %f139, [%rd17+8];
fma.rn.f32 %f140, %f3, %f139, %f138;
mul.f32 %f38, %f140, 0f40C90FDB;
ld.const.f32 %f39, [%rd17+12];
mul.f32 %f141, %f38, 0f3F22F983;
cvt.rni.s32.f32	%r382, %f141;
cvt.rn.f32.s32	%f142, %r382;
mov.f32 %f143, 0fBFC90FDA;
fma.rn.f32 %f144, %f142, %f143, %f38;
mov.f32 %f145, 0fB3A22168;
fma.rn.f32 %f146, %f142, %f145, %f144;
mov.f32 %f147, 0fA7C234C5;
fma.rn.f32 %f226, %f142, %f147, %f146;
abs.f32 %f41, %f38;
setp.leu.f32	%p25, %f41, 0f47CE4780;
mov.u32 %r374, %r382;
mov.f32 %f223, %f226;
@%p25 bra BB1_45;

setp.eq.f32	%p26, %f41, 0f7F800000;
@%p26 bra BB1_44;
bra.uni BB1_36;

BB1_44:
mov.f32 %f150, 0f00000000;
mul.rn.f32 %f223, %f38, %f150;
mov.u32 %r374, %r382;
bra.uni BB1_45;

BB1_36:
mov.b32 %r61, %f38;
shl.b32 %r237, %r61, 8;
or.b32 %r62, %r237, -2147483648;
mov.u32 %r368, 0;
mov.u64 %rd90, __cudart_i2opi_f;
mov.u32 %r367, -6;
mov.u64 %rd91, %rd15;

BB1_37:
.pragma "nounroll";
ld.const.u32 %r240, [%rd90];

	{
mad.lo.cc.u32 %r238, %r240, %r62, %r368;
madc.hi.u32 %r368, %r240, %r62, 0;
}

	st.local.u32 [%rd91], %r238;
add.s64 %rd91, %rd91, 4;
add.s64 %rd90, %rd90, 4;
add.s32 %r367, %r367, 1;
setp.ne.s32	%p27, %r367, 0;
@%p27 bra BB1_37;

bfe.u32 %r243, %r61, 23, 8;
add.s32 %r244, %r243, -128;
shr.u32 %r245, %r244, 5;
and.b32 %r67, %r61, -2147483648;
st.local.u32 [%rd16], %r368;
bfe.u32 %r68, %r61, 23, 5;
mov.u32 %r246, 6;
sub.s32 %r247, %r246, %r245;
mul.wide.s32 %rd67, %r247, 4;
add.s64 %rd22, %rd15, %rd67;
ld.local.u32 %r370, [%rd22];
ld.local.u32 %r369, [%rd22+-4];
setp.eq.s32	%p28, %r68, 0;
@%p28 bra BB1_40;

mov.u32 %r248, 32;
sub.s32 %r249, %r248, %r68;
shr.u32 %r250, %r369, %r249;
shl.b32 %r251, %r370, %r68;
add.s32 %r370, %r250, %r251;
ld.local.u32 %r252, [%rd22+-8];
shr.u32 %r253, %r252, %r249;
shl.b32 %r254, %r369, %r68;
add.s32 %r369, %r253, %r254;

BB1_40:
shr.u32 %r255, %r369, 30;
shl.b32 %r256, %r370, 2;
add.s32 %r372, %r256, %r255;
shl.b32 %r76, %r369, 2;
shr.u32 %r257, %r372, 31;
shr.u32 %r258, %r370, 30;
add.s32 %r77, %r257, %r258;
setp.eq.s32	%p29, %r257, 0;
@%p29 bra BB1_41;
bra.uni BB1_42;

BB1_41:
mov.u32 %r371, %r76;
mov.u32 %r373, %r67;
bra.uni BB1_43;

BB1_42:
not.b32 %r259, %r372;
neg.s32 %r371, %r76;
setp.eq.s32	%p30, %r76, 0;
selp.u32	%r260, 1, 0, %p30;
add.s32 %r372, %r260, %r259;
xor.b32 %r373, %r67, -2147483648;

BB1_43:
cvt.u64.u32	%rd68, %r372;
cvt.u64.u32	%rd69, %r371;
bfi.b64 %rd70, %rd68, %rd69, 32, 32;
cvt.rn.f64.s64	%fd5, %rd70;
mul.f64 %fd6, %fd5, 0d3BF921FB54442D19;
cvt.rn.f32.f64	%f148, %fd6;
neg.f32 %f149, %f148;
setp.eq.s32	%p31, %r373, 0;
selp.f32	%f223, %f148, %f149, %p31;
setp.eq.s32	%p32, %r67, 0;
neg.s32 %r261, %r77;
selp.b32	%r374, %r77, %r261, %p32;

BB1_45:
add.s32 %r86, %r374, 1;
and.b32 %r87, %r86, 1;
setp.eq.s32	%p33, %r87, 0;
selp.f32	%f45, %f223, 0f3F800000, %p33;
mul.rn.f32 %f46, %f223, %f223;
mov.f32 %f152, 0f00000000;
fma.rn.f32 %f47, %f46, %f45, %f152;
mov.f32 %f224, 0fB94D4153;
@%p33 bra BB1_47;

mov.f32 %f153, 0fBAB607ED;
mov.f32 %f154, 0f37CBAC00;
fma.rn.f32 %f224, %f154, %f46, %f153;

BB1_47:
selp.f32	%f155, 0f3C0885E4, 0f3D2AAABB, %p33;
fma.rn.f32 %f156, %f224, %f46, %f155;
selp.f32	%f157, 0fBE2AAAA8, 0fBEFFFFFF, %p33;
fma.rn.f32 %f158, %f156, %f46, %f157;
fma.rn.f32 %f225, %f158, %f47, %f45;
and.b32 %r262, %r86, 2;
setp.eq.s32	%p35, %r262, 0;
@%p35 bra BB1_49;

mov.f32 %f160, 0fBF800000;
fma.rn.f32 %f225, %f225, %f160, %f152;

BB1_49:
fma.rn.f32 %f53, %f39, %f225, %f236;
@%p25 bra BB1_60;

setp.eq.f32	%p37, %f41, 0f7F800000;
@%p37 bra BB1_59;
bra.uni BB1_51;

BB1_59:
mul.rn.f32 %f226, %f38, %f152;
bra.uni BB1_60;

BB1_51:
mov.b32 %r88, %f38;
shl.b32 %r265, %r88, 8;
or.b32 %r89, %r265, -2147483648;
mov.u32 %r376, 0;
mov.u64 %rd92, __cudart_i2opi_f;
mov.u32 %r375, -6;
mov.u64 %rd93, %rd15;

BB1_52:
.pragma "nounroll";
ld.const.u32 %r268, [%rd92];

	{
mad.lo.cc.u32 %r266, %r268, %r89, %r376;
madc.hi.u32 %r376, %r268, %r89, 0;
}

	st.local.u32 [%rd93], %r266;
add.s64 %rd93, %rd93, 4;
add.s64 %rd92, %rd92, 4;
add.s32 %r375, %r375, 1;
setp.ne.s32	%p38, %r375, 0;
@%p38 bra BB1_52;

bfe.u32 %r271, %r88, 23, 8;
add.s32 %r272, %r271, -128;
shr.u32 %r273, %r272, 5;
and.b32 %r94, %r88, -2147483648;
st.local.u32 [%rd16], %r376;
bfe.u32 %r95, %r88, 23, 5;
mov.u32 %r274, 6;
sub.s32 %r275, %r274, %r273;
mul.wide.s32 %rd72, %r275, 4;
add.s64 %rd27, %rd15, %rd72;
ld.local.u32 %r378, [%rd27];
ld.local.u32 %r377, [%rd27+-4];
setp.eq.s32	%p39, %r95, 0;
@%p39 bra BB1_55;

mov.u32 %r276, 32;
sub.s32 %r277, %r276, %r95;
shr.u32 %r278, %r377, %r277;
shl.b32 %r279, %r378, %r95;
add.s32 %r378, %r278, %r279;
ld.local.u32 %r280, [%rd27+-8];
shr.u32 %r281, %r280, %r277;
shl.b32 %r282, %r377, %r95;
add.s32 %r377, %r281, %r282;

BB1_55:
shr.u32 %r283, %r377, 30;
shl.b32 %r284, %r378, 2;
add.s32 %r380, %r284, %r283;
shl.b32 %r103, %r377, 2;
shr.u32 %r285, %r380, 31;
shr.u32 %r286, %r378, 30;
add.s32 %r104, %r285, %r286;
setp.eq.s32	%p40, %r285, 0;
@%p40 bra BB1_56;
bra.uni BB1_57;

BB1_56:
mov.u32 %r379, %r103;
mov.u32 %r381, %r94;
bra.uni BB1_58;

BB1_57:
not.b32 %r287, %r380;
neg.s32 %r379, %r103;
setp.eq.s32	%p41, %r103, 0;
selp.u32	%r288, 1, 0, %p41;
add.s32 %r380, %r288, %r287;
xor.b32 %r381, %r94, -2147483648;

BB1_58:
cvt.u64.u32	%rd73, %r380;
cvt.u64.u32	%rd74, %r379;
bfi.b64 %rd75, %rd73, %rd74, 32, 32;
cvt.rn.f64.s64	%fd7, %rd75;
mul.f64 %fd8, %fd7, 0d3BF921FB54442D19;
cvt.rn.f32.f64	%f161, %fd8;
neg.f32 %f162, %f161;
setp.eq.s32	%p42, %r381, 0;
selp.f32	%f226, %f161, %f162, %p42;
setp.eq.s32	%p43, %r94, 0;
neg.s32 %r289, %r104;
selp.b32	%r382, %r104, %r289, %p43;

BB1_60:
and.b32 %r113, %r382, 1;
setp.eq.s32	%p44, %r113, 0;
selp.f32	%f57, %f226, 0f3F800000, %p44;
mul.rn.f32 %f58, %f226, %f226;
fma.rn.f32 %f59, %f58, %f57, %f152;
mov.f32 %f227, 0fB94D4153;
@%p44 bra BB1_62;

mov.f32 %f166, 0fBAB607ED;
mov.f32 %f167, 0f37CBAC00;
fma.rn.f32 %f227, %f167, %f58, %f166;

BB1_62:
selp.f32	%f168, 0f3C0885E4, 0f3D2AAABB, %p44;
fma.rn.f32 %f169, %f227, %f58, %f168;
selp.f32	%f170, 0fBE2AAAA8, 0fBEFFFFFF, %p44;
fma.rn.f32 %f171, %f169, %f58, %f170;
fma.rn.f32 %f228, %f171, %f59, %f57;
and.b32 %r290, %r382, 2;
setp.eq.s32	%p46, %r290, 0;
@%p46 bra BB1_64;

mov.f32 %f173, 0fBF800000;
fma.rn.f32 %f228, %f228, %f173, %f152;

BB1_64:
fma.rn.f32 %f65, %f39, %f228, %f235;
ld.const.f32 %f174, [%rd17+16];
ld.const.f32 %f175, [%rd17+20];
mul.f32 %f176, %f2, %f175;
fma.rn.f32 %f177, %f1, %f174, %f176;
ld.const.f32 %f178, [%rd17+24];
fma.rn.f32 %f179, %f3, %f178, %f177;
mul.f32 %f66, %f179, 0f40C90FDB;
ld.const.f32 %f67, [%rd17+28];
mul.f32 %f180, %f66, 0f3F22F983;
cvt.rni.s32.f32	%r398, %f180;
cvt.rn.f32.s32	%f181, %r398;
fma.rn.f32 %f183, %f181, %f143, %f66;
fma.rn.f32 %f185, %f181, %f145, %f183;
fma.rn.f32 %f232, %f181, %f147, %f185;
abs.f32 %f69, %f66;
setp.leu.f32	%p47, %f69, 0f47CE4780;
mov.u32 %r390, %r398;
mov.f32 %f229, %f232;
@%p47 bra BB1_75;

setp.eq.f32	%p48, %f69, 0f7F800000;
@%p48 bra BB1_74;
bra.uni BB1_66;

BB1_74:
mul.rn.f32 %f229, %f66, %f152;
mov.u32 %r390, %r398;
bra.uni BB1_75;

BB1_66:
mov.b32 %r115, %f66;
shl.b32 %r293, %r115, 8;
or.b32 %r116, %r293, -2147483648;
mov.u32 %r384, 0;
mov.u64 %rd94, __cudart_i2opi_f;
mov.u32 %r383, -6;
mov.u64 %rd95, %rd15;

BB1_67:
.pragma "nounroll";
ld.const.u32 %r296, [%rd94];

	{
mad.lo.cc.u32 %r294, %r296, %r116, %r384;
madc.hi.u32 %r384, %r296, %r116, 0;
}

	st.local.u32 [%rd95], %r294;
add.s64 %rd95, %rd95, 4;
add.s64 %rd94, %rd94, 4;
add.s32 %r383, %r383, 1;
setp.ne.s32	%p49, %r383, 0;
@%p49 bra BB1_67;

bfe.u32 %r299, %r115, 23, 8;
add.s32 %r300, %r299, -128;
shr.u32 %r301, %r300, 5;
and.b32 %r121, %r115, -2147483648;
st.local.u32 [%rd16], %r384;
bfe.u32 %r122, %r115, 23, 5;
mov.u32 %r302, 6;
sub.s32 %r303, %r302, %r301;
mul.wide.s32 %rd77, %r303, 4;
add.s64 %rd32, %rd15, %rd77;
ld.local.u32 %r386, [%rd32];
ld.local.u32 %r385, [%rd32+-4];
setp.eq.s32	%p50, %r122, 0;
@%p50 bra BB1_70;

mov.u32 %r304, 32;
sub.s32 %r305, %r304, %r122;
shr.u32 %r306, %r385, %r305;
shl.b32 %r307, %r386, %r122;
add.s32 %r386, %r306, %r307;
ld.local.u32 %r308, [%rd32+-8];
shr.u32 %r309, %r308, %r305;
shl.b32 %r310, %r385, %r122;
add.s32 %r385, %r309, %r310;

BB1_70:
shr.u32 %r311, %r385, 30;
shl.b32 %r312, %r386, 2;
add.s32 %r388, %r312, %r311;
shl.b32 %r130, %r385, 2;
shr.u32 %r313, %r388, 31;
shr.u32 %r314, %r386, 30;
add.s32 %r131, %r313, %r314;
setp.eq.s32	%p51, %r313, 0;
@%p51 bra BB1_71;
bra.uni BB1_72;

BB1_71:
mov.u32 %r387, %r130;
mov.u32 %r389, %r121;
bra.uni BB1_73;

BB1_72:
not.b32 %r315, %r388;
neg.s32 %r387, %r130;
setp.eq.s32	%p52, %r130, 0;
selp.u32	%r316, 1, 0, %p52;
add.s32 %r388, %r316, %r315;
xor.b32 %r389, %r121, -2147483648;

BB1_73:
cvt.u64.u32	%rd78, %r388;
cvt.u64.u32	%rd79, %r387;
bfi.b64 %rd80, %rd78, %rd79, 32, 32;
cvt.rn.f64.s64	%fd9, %rd80;
mul.f64 %fd10, %fd9, 0d3BF921FB54442D19;
cvt.rn.f32.f64	%f187, %fd10;
neg.f32 %f188, %f187;
setp.eq.s32	%p53, %r389, 0;
selp.f32	%f229, %f187, %f188, %p53;
setp.eq.s32	%p54, %r121, 0;
neg.s32 %r317, %r131;
selp.b32	%r390, %r131, %r317, %p54;

BB1_75:
add.s32 %r140, %r390, 1;
and.b32 %r141, %r140, 1;
setp.eq.s32	%p55, %r141, 0;
selp.f32	%f73, %f229, 0f3F800000, %p55;
mul.rn.f32 %f74, %f229, %f229;
fma.rn.f32 %f75, %f74, %f73, %f152;
mov.f32 %f230, 0fB94D4153;
@%p55 bra BB1_77;

mov.f32 %f192, 0fBAB607ED;
mov.f32 %f193, 0f37CBAC00;
fma.rn.f32 %f230, %f193, %f74, %f192;

BB1_77:
selp.f32	%f194, 0f3C0885E4, 0f3D2AAABB, %p55;
fma.rn.f32 %f195, %f230, %f74, %f194;
selp.f32	%f196, 0fBE2AAAA8, 0fBEFFFFFF, %p55;
fma.rn.f32 %f197, %f195, %f74, %f196;
fma.rn.f32 %f231, %f197, %f75, %f73;
and.b32 %r318, %r140, 2;
setp.eq.s32	%p57, %r318, 0;
@%p57 bra BB1_79;

mov.f32 %f199, 0fBF800000;
fma.rn.f32 %f231, %f231, %f199, %f152;

BB1_79:
fma.rn.f32 %f236, %f67, %f231, %f53;
@%p47 bra BB1_90;

setp.eq.f32	%p59, %f69, 0f7F800000;
@%p59 bra BB1_89;
bra.uni BB1_81;

BB1_89:
mul.rn.f32 %f232, %f66, %f152;
bra.uni BB1_90;

BB1_81:
mov.b32 %r142, %f66;
shl.b32 %r321, %r142, 8;
or.b32 %r143, %r321, -2147483648;
mov.u32 %r392, 0;
mov.u64 %rd96, __cudart_i2opi_f;
mov.u32 %r391, -6;
mov.u64 %rd97, %rd15;

BB1_82:
.pragma "nounroll";
ld.const.u32 %r324, [%rd96];

	{
mad.lo.cc.u32 %r322, %r324, %r143, %r392;
madc.hi.u32 %r392, %r324, %r143, 0;
}

	st.local.u32 [%rd97], %r322;
add.s64 %rd97, %rd97, 4;
add.s64 %rd96, %rd96, 4;
add.s32 %r391, %r391, 1;
setp.ne.s32	%p60, %r391, 0;
@%p60 bra BB1_82;

bfe.u32 %r327, %r142, 23, 8;
add.s32 %r328, %r327, -128;
shr.u32 %r329, %r328, 5;
and.b32 %r148, %r142, -2147483648;
st.local.u32 [%rd16], %r392;
bfe.u32 %r149, %r142, 23, 5;
mov.u32 %r330, 6;
sub.s32 %r331, %r330, %r329;
mul.wide.s32 %rd82, %r331, 4;
add.s64 %rd37, %rd15, %rd82;
ld.local.u32 %r394, [%rd37];
ld.local.u32 %r393, [%rd37+-4];
setp.eq.s32	%p61, %r149, 0;
@%p61 bra BB1_85;

mov.u32 %r332, 32;
sub.s32 %r333, %r332, %r149;
shr.u32 %r334, %r393, %r333;
shl.b32 %r335, %r394, %r149;
add.s32 %r394, %r334, %r335;
ld.local.u32 %r336, [%rd37+-8];
shr.u32 %r337, %r336, %r333;
shl.b32 %r338, %r393, %r149;
add.s32 %r393, %r337, %r338;

BB1_85:
shr.u32 %r339, %r393, 30;
shl.b32 %r340, %r394, 2;
add.s32 %r396, %r340, %r339;
shl.b32 %r157, %r393, 2;
shr.u32 %r341, %r396, 31;
shr.u32 %r342, %r394, 30;
add.s32 %r158, %r341, %r342;
setp.eq.s32	%p62, %r341, 0;
@%p62 bra BB1_86;
bra.uni BB1_87;

BB1_86:
mov.u32 %r395, %r157;
mov.u32 %r397, %r148;
bra.uni BB1_88;

BB1_87:
not.b32 %r343, %r396;
neg.s32 %r395, %r157;
setp.eq.s32	%p63, %r157, 0;
selp.u32	%r344, 1, 0, %p63;
add.s32 %r396, %r344, %r343;
xor.b32 %r397, %r148, -2147483648;

BB1_88:
cvt.u64.u32	%rd83, %r396;
cvt.u64.u32	%rd84, %r395;
bfi.b64 %rd85, %rd83, %rd84, 32, 32;
cvt.rn.f64.s64	%fd11, %rd85;
mul.f64 %fd12, %fd11, 0d3BF921FB54442D19;
cvt.rn.f32.f64	%f200, %fd12;
neg.f32 %f201, %f200;
setp.eq.s32	%p64, %r397, 0;
selp.f32	%f232, %f200, %f201, %p64;
setp.eq.s32	%p65, %r148, 0;
neg.s32 %r345, %r158;
selp.b32	%r398, %r158, %r345, %p65;

BB1_90:
and.b32 %r167, %r398, 1;
setp.eq.s32	%p66, %r167, 0;
selp.f32	%f85, %f232, 0f3F800000, %p66;
mul.rn.f32 %f86, %f232, %f232;
fma.rn.f32 %f87, %f86, %f85, %f152;
mov.f32 %f233, 0fB94D4153;
@%p66 bra BB1_92;

mov.f32 %f205, 0fBAB607ED;
mov.f32 %f206, 0f37CBAC00;
fma.rn.f32 %f233, %f206, %f86, %f205;

BB1_92:
selp.f32	%f207, 0f3C0885E4, 0f3D2AAABB, %p66;
fma.rn.f32 %f208, %f233, %f86, %f207;
selp.f32	%f209, 0fBE2AAAA8, 0fBEFFFFFF, %p66;
fma.rn.f32 %f210, %f208, %f86, %f209;
fma.rn.f32 %f234, %f210, %f87, %f85;
and.b32 %r346, %r398, 2;
setp.eq.s32	%p68, %r346, 0;
@%p68 bra BB1_94;

mov.f32 %f212, 0fBF800000;
fma.rn.f32 %f234, %f234, %f212, %f152;

BB1_94:
fma.rn.f32 %f235, %f67, %f234, %f65;
add.s32 %r364, %r364, 2;
setp.lt.s32	%p69, %r364, 1024;
add.s32 %r363, %r363, 2;
setp.lt.s32	%p70, %r363, %r170;
and.pred %p71, %p69, %p70;
@%p71 bra BB1_34;

BB1_95:
st.global.f32 [%rd1], %f236;
st.global.f32 [%rd2], %f235;
ret;
}




// ===== COMPILED SASS (sm_100) =====

	.target	sm_100

	.elftype	@"ET_EXEC"


//--------------------- .note.nv.tkinfo           --------------------------
	.section	.note.nv.tkinfo,"",@"SHT_NOTE"
	.sectionflags	@"SHF_NOTE_NV_TKINFO"
	.tkinfo
        /*0018*/ 	.word	0x00000002
        /*0030*/ 	.string	""
        /*0030*/ 	.string	"ptxas"
        /*0030*/ 	.string	"Cuda compilation tools, release 13.0, V13.0.88"
        /*0030*/ 	.string	"Build cuda_13.0.r13.0/compiler.36424714_0"
        /*0030*/ 	.string	"-arch sm_100 "



//--------------------- .note.nv.cuinfo           --------------------------
	.section	.note.nv.cuinfo,"",@"SHT_NOTE"
	.sectionflags	@"SHF_NOTE_NV_CUINFO"
        /*0018*/ 	.short	0x0002
        /*001a*/ 	.short	0x004b
        /*001c*/ 	.short	0x0082
	.zero		2


//--------------------- .nv.info                  --------------------------
	.section	.nv.info,"",@"SHT_CUDA_INFO"
	.align	4


	//----- nvinfo : EIATTR_REGCOUNT
	.align		4
        /*0000*/ 	.byte	0x04, 0x2f
        /*0002*/ 	.short	(.L_3 - .L_2)
	.align		4
.L_2:
        /*0004*/ 	.word	index@(_Z17ComputePhiMag_GPUPfS_S_i)
        /*0008*/ 	.word	0x0000000e


	//----- nvinfo : EIATTR_FRAME_SIZE
	.align		4
.L_3:
        /*000c*/ 	.byte	0x04, 0x11
        /*000e*/ 	.short	(.L_5 - .L_4)
	.align		4
.L_4:
        /*0010*/ 	.word	index@(_Z17ComputePhiMag_GPUPfS_S_i)
        /*0014*/ 	.word	0x00000000


	//----- nvinfo : EIATTR_REGCOUNT
	.align		4
.L_5:
        /*0018*/ 	.byte	0x04, 0x2f
        /*001a*/ 	.short	(.L_7 - .L_6)
	.align		4
.L_6:
        /*001c*/ 	.word	index@(_Z12ComputeQ_GPUiiPfS_S_S_S_)
        /*0020*/ 	.word	0x0000001b


	//----- nvinfo : EIATTR_FRAME_SIZE
	.align		4
.L_7:
        /*0024*/ 	.byte	0x04, 0x11
        /*0026*/ 	.short	(.L_9 - .L_8)
	.align		4
.L_8:
        /*0028*/ 	.word	index@(_Z12ComputeQ_GPUiiPfS_S_S_S_)
        /*002c*/ 	.word	0x00000020


	//----- nvinfo : EIATTR_MIN_STACK_SIZE
	.align		4
.L_9:
        /*0030*/ 	.byte	0x04, 0x12
        /*0032*/ 	.short	(.L_11 - .L_10)
	.align		4
.L_10:
        /*0034*/ 	.word	index@(_Z12ComputeQ_GPUiiPfS_S_S_S_)
        /*0038*/ 	.word	0x00000020


	//----- nvinfo : EIATTR_MIN_STACK_SIZE
	.align		4
.L_11:
        /*003c*/ 	.byte	0x04, 0x12
        /*003e*/ 	.short	(.L_13 - .L_12)
	.align		4
.L_12:
        /*0040*/ 	.word	index@(_Z17ComputePhiMag_GPUPfS_S_i)
        /*0044*/ 	.word	0x00000000
.L_13:


//--------------------- .nv.compat                --------------------------
	.section	.nv.compat,"",@"SHT_CUDA_COMPAT_INFO"
	.align	4
        /*0000*/ 	.byte	0x02, 0x09, 0x00, 0x00, 0x02, 0x02, 0x01, 0x00, 0x02, 0x05, 0x05, 0x00, 0x03, 0x07, 0x01, 0x01
        /*0010*/ 	.byte	0x02, 0x03, 0x00, 0x00, 0x02, 0x06, 0x01, 0x00, 0x04, 0x0b, 0x08, 0x00, 0x01, 0x00, 0x00, 0x00
        /*0020*/ 	.byte	0x00, 0x00, 0x00, 0x00


//--------------------- .nv.info._Z12ComputeQ_GPUiiPfS_S_S_S_ --------------------------
	.section	.nv.info._Z12ComputeQ_GPUiiPfS_S_S_S_,"",@"SHT_CUDA_INFO"
	.sectionflags	@""
	.align	4


	//----- nvinfo : EIATTR_CUDA_API_VERSION
	.align		4
        /*0000*/ 	.byte	0x04, 0x37
        /*0002*/ 	.short	(.L_15 - .L_14)
.L_14:
        /*0004*/ 	.word	0x00000082


	//----- nvinfo : EIATTR_KPARAM_INFO
	.align		4
.L_15:
        /*0008*/ 	.byte	0x04, 0x17
        /*000a*/ 	.short	(.L_17 - .L_16)
.L_16:
        /*000c*/ 	.word	0x00000000
        /*0010*/ 	.short	0x0006
        /*0012*/ 	.short	0x0028
        /*0014*/ 	.byte	0x00, 0xf0, 0x21, 0x00


	//----- nvinfo : EIATTR_KPARAM_INFO
	.align		4
.L_17:
        /*0018*/ 	.byte	0x04, 0x17
        /*001a*/ 	.short	(.L_19 - .L_18)
.L_18:
        /*001c*/ 	.word	0x00000000
        /*0020*/ 	.short	0x0005
        /*0022*/ 	.short	0x0020
        /*0024*/ 	.byte	0x00, 0xf0, 0x21, 0x00


	//----- nvinfo : EIATTR_KPARAM_INFO
	.align		4
.L_19:
        /*0028*/ 	.byte	0x04, 0x17
        /*002a*/ 	.short	(.L_21 - .L_20)
.L_20:
        /*002c*/ 	.word	0x00000000
        /*0030*/ 	.short	0x0004
        /*0032*/ 	.short	0x0018
        /*0034*/ 	.byte	0x00, 0xf0, 0x21, 0x00


	//----- nvinfo : EIATTR_KPARAM_INFO
	.align		4
.L_21:
        /*0038*/ 	.byte	0x04, 0x17
        /*003a*/ 	.short	(.L_23 - .L_22)
.L_22:
        /*003c*/ 	.word	0x00000000
        /*0040*/ 	.short	0x0003
        /*0042*/ 	.short	0x0010
        /*0044*/ 	.byte	0x00, 0xf0, 0x21, 0x00


	//----- nvinfo : EIATTR_KPARAM_INFO
	.align		4
.L_23:
        /*0048*/ 	.byte	0x04, 0x17
        /*004a*/ 	.short	(.L_25 - .L_24)
.L_24:
        /*004c*/ 	.word	0x00000000
        /*0050*/ 	.short	0x0002
        /*0052*/ 	.short	0x0008
        /*0054*/ 	.byte	0x00, 0xf0, 0x21, 0x00


	//----- nvinfo : EIATTR_KPARAM_INFO
	.align		4
.L_25:
        /*0058*/ 	.byte	0x04, 0x17
        /*005a*/ 	.short	(.L_27 - .L_26)
.L_26:
        /*005c*/ 	.word	0x00000000
        /*0060*/ 	.short	0x0001
        /*0062*/ 	.short	0x0004
        /*0064*/ 	.byte	0x00, 0xf0, 0x11, 0x00


	//----- nvinfo : EIATTR_KPARAM_INFO
	.align		4
.L_27:
        /*0068*/ 	.byte	0x04, 0x17
        /*006a*/ 	.short	(.L_29 - .L_28)
.L_28:
        /*006c*/ 	.word	0x00000000
        /*0070*/ 	.short	0x0000
        /*0072*/ 	.short	0x0000
        /*0074*/ 	.byte	0x00, 0xf0, 0x11, 0x00


	//----- nvinfo : EIATTR_SPARSE_MMA_MASK
	.align		4
.L_29:
        /*0078*/ 	.byte	0x03, 0x50
        /*007a*/ 	.short	0x0000


	//----- nvinfo : EIATTR_MAXREG_COUNT
	.align		4
        /*007c*/ 	.byte	0x03, 0x1b
        /*007e*/ 	.short	0x00ff


	//----- nvinfo : EIATTR_MERCURY_ISA_VERSION
	.align		4
        /*0080*/ 	.byte	0x03, 0x5f
        /*0082*/ 	.short	0x0101


	//----- nvinfo : EIATTR_VRC_CTA_INIT_COUNT
	.align		4
        /*0084*/ 	.byte	0x02, 0x4a
	.zero		1
	.zero		1


	//----- nvinfo : EIATTR_EXIT_INSTR_OFFSETS
	.align		4
        /*0088*/ 	.byte	0x04, 0x1c
        /*008a*/ 	.short	(.L_31 - .L_30)


	//   ....[0]....
.L_30:
        /*008c*/ 	.word	0x000024d0


	//----- nvinfo : EIATTR_CRS_STACK_SIZE
	.align		4
.L_31:
        /*0090*/ 	.byte	0x04, 0x1e
        /*0092*/ 	.short	(.L_33 - .L_32)
.L_32:
        /*0094*/ 	.word	0x00000000


	//----- nvinfo : EIATTR_CBANK_PARAM_SIZE
	.align		4
.L_33:
        /*0098*/ 	.byte	0x03, 0x19
        /*009a*/ 	.short	0x0030


	//----- nvinfo : EIATTR_PARAM_CBANK
	.align		4
        /*009c*/ 	.byte	0x04, 0x0a
        /*009e*/ 	.short	(.L_35 - .L_34)
	.align		4
.L_34:
        /*00a0*/ 	.word	index@(.nv.constant0._Z12ComputeQ_GPUiiPfS_S_S_S_)
        /*00a4*/ 	.short	0x0380
        /*00a6*/ 	.short	0x0030


	//----- nvinfo : EIATTR_SW_WAR
	.align		4
.L_35:
        /*00a8*/ 	.byte	0x04, 0x36
        /*00aa*/ 	.short	(.L_37 - .L_36)
.L_36:
        /*00ac*/ 	.word	0x00000008
.L_37:


//--------------------- .nv.info._Z17ComputePhiMag_GPUPfS_S_i --------------------------
	.section	.nv.info._Z17ComputePhiMag_GPUPfS_S_i,"",@"SHT_CUDA_INFO"
	.sectionflags	@""
	.align	4


	//----- nvinfo : EIATTR_CUDA_API_VERSION
	.align		4
        /*0000*/ 	.byte	0x04, 0x37
        /*0002*/ 	.short	(.L_39 - .L_38)
.L_38:
        /*0004*/ 	.word	0x00000082


	//----- nvinfo : EIATTR_KPARAM_INFO
	.align		4
.L_39:
        /*0008*/ 	.byte	0x04, 0x17
        /*000a*/ 	.short	(.L_41 - .L_40)
.L_40:
        /*000c*/ 	.word	0x00000000
        /*0010*/ 	.short	0x0003
        /*0012*/ 	.short	0x0018
        /*0014*/ 	.byte	0x00, 0xf0, 0x11, 0x00


	//----- nvinfo : EIATTR_KPARAM_INFO
	.align		4
.L_41:
        /*0018*/ 	.byte	0x04, 0x17
        /*001a*/ 	.short	(.L_43 - .L_42)
.L_42:
        /*001c*/ 	.word	0x00000000
        /*0020*/ 	.short	0x0002
        /*0022*/ 	.short	0x0010
        /*0024*/ 	.byte	0x00, 0xf0, 0x21, 0x00


	//----- nvinfo : EIATTR_KPARAM_INFO
	.align		4
.L_43:
        /*0028*/ 	.byte	0x04, 0x17
        /*002a*/ 	.short	(.L_45 - .L_44)
.L_44:
        /*002c*/ 	.word	0x00000000
        /*0030*/ 	.short	0x0001
        /*0032*/ 	.short	0x0008
        /*0034*/ 	.byte	0x00, 0xf0, 0x21, 0x00


	//----- nvinfo : EIATTR_KPARAM_INFO
	.align		4
.L_45:
        /*0038*/ 	.byte	0x04, 0x17
        /*003a*/ 	.short	(.L_47 - .L_46)
.L_46:
        /*003c*/ 	.word	0x00000000
        /*0040*/ 	.short	0x0000
        /*0042*/ 	.short	0x0000
        /*0044*/ 	.byte	0x00, 0xf0, 0x21, 0x00


	//----- nvinfo : EIATTR_SPARSE_MMA_MASK
	.align		4
.L_47:
        /*0048*/ 	.byte	0x03, 0x50
        /*004a*/ 	.short	0x0000


	//----- nvinfo : EIATTR_MAXREG_COUNT
	.align		4
        /*004c*/ 	.byte	0x03, 0x1b
        /*004e*/ 	.short	0x00ff


	//----- nvinfo : EIATTR_MERCURY_ISA_VERSION
	.align		4
        /*0050*/ 	.byte	0x03, 0x5f
        /*0052*/ 	.short	0x0101


	//----- nvinfo : EIATTR_VRC_CTA_INIT_COUNT
	.align		4
        /*0054*/ 	.byte	0x02, 0x4a
	.zero		1
	.zero		1


	//----- nvinfo : EIATTR_EXIT_INSTR_OFFSETS
	.align		4
        /*0058*/ 	.byte	0x04, 0x1c
        /*005a*/ 	.short	(.L_49 - .L_48)


	//   ....[0]....
.L_48:
        /*005c*/ 	.word	0x00000060


	//   ....[1]....
        /*0060*/ 	.word	0x00000130


	//----- nvinfo : EIATTR_CBANK_PARAM_SIZE
	.align		4
.L_49:
        /*0064*/ 	.byte	0x03, 0x19
        /*0066*/ 	.short	0x001c


	//----- nvinfo : EIATTR_PARAM_CBANK
	.align		4
        /*0068*/ 	.byte	0x04, 0x0a
        /*006a*/ 	.short	(.L_51 - .L_50)
	.align		4
.L_50:
        /*006c*/ 	.word	index@(.nv.constant0._Z17ComputePhiMag_GPUPfS_S_i)
        /*0070*/ 	.short	0x0380
        /*0072*/ 	.short	0x001c


	//----- nvinfo : EIATTR_SW_WAR
	.align		4
.L_51:
        /*0074*/ 	.byte	0x04, 0x36
        /*0076*/ 	.short	(.L_53 - .L_52)
.L_52:
        /*0078*/ 	.word	0x00000008
.L_53:


//--------------------- .nv.callgraph             --------------------------
	.section	.nv.callgraph,"",@"SHT_CUDA_CALLGRAPH"
	.align	4
	.sectionentsize	8
	.align		4
        /*0000*/ 	.word	0x00000000
	.align		4
        /*0004*/ 	.word	0xffffffff
	.align		4
        /*0008*/ 	.word	0x00000000
	.align		4
        /*000c*/ 	.word	0xfffffffe
	.align		4
        /*0010*/ 	.word	0x00000000
	.align		4
        /*0014*/ 	.word	0xfffffffd
	.align		4
        /*0018*/ 	.word	0x00000000
	.align		4
        /*001c*/ 	.word	0xfffffffc


//--------------------- .nv.constant3             --------------------------
	.section	.nv.constant3,"a",@progbits
	.align	4
.nv.constant3:
	.type		ck,@object
	.size		ck,(__cudart_i2opi_f - ck)
ck:
	.zero		16384
	.type		__cudart_i2opi_f,@object
	.size		__cudart_i2opi_f,(.L_1 - __cudart_i2opi_f)
__cudart_i2opi_f:
        /*4000*/ 	.byte	0x41, 0x90, 0x43, 0x3c, 0x99, 0x95, 0x62, 0xdb, 0xc0, 0xdd, 0x34, 0xf5, 0xd1, 0x57, 0x27, 0xfc
        /*4010*/ 	.byte	0x29, 0x15, 0x44, 0x4e, 0x6e, 0x83, 0xf9, 0xa2
.L_1:


//--------------------- .text._Z12ComputeQ_GPUiiPfS_S_S_S_ --------------------------
	.section	.text._Z12ComputeQ_GPUiiPfS_S_S_S_,"ax",@progbits
	.align	128
        .global         _Z12ComputeQ_GPUiiPfS_S_S_S_
        .type           _Z12ComputeQ_GPUiiPfS_S_S_S_,@function
        .size           _Z12ComputeQ_GPUiiPfS_S_S_S_,(.L_x_29 - _Z12ComputeQ_GPUiiPfS_S_S_S_)
        .other          _Z12ComputeQ_GPUiiPfS_S_S_S_,@"STO_CUDA_ENTRY STV_DEFAULT"
_Z12ComputeQ_GPUiiPfS_S_S_S_:
.text._Z12ComputeQ_GPUiiPfS_S_S_S_:
[----:B------:R-:W0:Y:S01]  /*0000*/  LDC R1, c[0x0][0x37c] ;  /* 0x0000df00ff017b82 */ /* 0x000e220000000800 */
[----:B------:R-:W1:Y:S07]  /*0010*/  S2R R9, SR_CTAID.X ;  /* 0x0000000000097919 */ /* 0x000e6e0000002500 */
[----:B------:R-:W2:Y:S01]  /*0020*/  LDC.64 R6, c[0x0][0x388] ;  /* 0x0000e200ff067b82 */ /* 0x000ea20000000a00 */
[----:B------:R-:W3:Y:S01]  /*0030*/  LDCU.64 UR8, c[0x0][0x358] ;  /* 0x00006b00ff0877ac */ /* 0x000ee20008000a00 */
[----:B0-----:R-:W-:Y:S01]  /*0040*/  VIADD R1, R1, 0xffffffe0 ;  /* 0xffffffe001017836 */ /* 0x001fe20000000000 */
[----:B------:R-:W1:Y:S01]  /*0050*/  S2R R0, SR_TID.X ;  /* 0x0000000000007919 */ /* 0x000e620000002100 */
[----:B------:R-:W0:Y:S04]  /*0060*/  LDCU UR7, c[0x0][0x380] ;  /* 0x00007000ff0777ac */ /* 0x000e280008000800 */
[----:B------:R-:W4:Y:S08]  /*0070*/  LDC.64 R12, c[0x0][0x390] ;  /* 0x0000e400ff0c7b82 */ /* 0x000f300000000a00 */
[----:B------:R-:W3:Y:S08]  /*0080*/  LDC.64 R14, c[0x0][0x398] ;  /* 0x0000e600ff0e7b82 */ /* 0x000ef00000000a00 */
[----:B------:R-:W0:Y:S08]  /*0090*/  LDC.64 R2, c[0x0][0x3a0] ;  /* 0x0000e800ff027b82 */ /* 0x000e300000000a00 */
[----:B------:R-:W0:Y:S01]  /*00a0*/  LDC.64 R4, c[0x0][0x3a8] ;  /* 0x0000ea00ff047b82 */ /* 0x000e220000000a00 */
[----:B-1----:R-:W-:-:S04]  /*00b0*/  IMAD R9, R9, 0x100, R0 ;  /* 0x0000010009097824 */ /* 0x002fc800078e0200 */
[----:B--2---:R-:W-:-:S04]  /*00c0*/  IMAD.WIDE R6, R9, 0x4, R6 ;  /* 0x0000000409067825 */ /* 0x004fc800078e0206 */
[----:B----4-:R-:W-:-:S04]  /*00d0*/  IMAD.WIDE R12, R9, 0x4, R12 ;  /* 0x00000004090c7825 */ /* 0x010fc800078e020c */
[C---:B---3--:R-:W-:Y:S01]  /*00e0*/  IMAD.WIDE R14, R9.reuse, 0x4, R14 ;  /* 0x00000004090e7825 */ /* 0x048fe200078e020e */
[----:B------:R1:W5:Y:S03]  /*00f0*/  LDG.E R0, desc[UR8][R12.64] ;  /* 0x000000080c007981 */ /* 0x000366000c1e1900 */
[C---:B0-----:R-:W-:Y:S01]  /*0100*/  IMAD.WIDE R2, R9.reuse, 0x4, R2 ;  /* 0x0000000409027825 */ /* 0x041fe200078e0202 */
[----:B------:R1:W5:Y:S03]  /*0110*/  LDG.E R11, desc[UR8][R14.64] ;  /* 0x000000080e0b7981 */ /* 0x000366000c1e1900 */
[----:B------:R-:W-:Y:S01]  /*0120*/  IMAD.WIDE R4, R9, 0x4, R4 ;  /* 0x0000000409047825 */ /* 0x000fe200078e0204 */
[----:B------:R1:W5:Y:S04]  /*0130*/  LDG.E R16, desc[UR8][R2.64] ;  /* 0x0000000802107981 */ /* 0x000368000c1e1900 */
[----:B------:R1:W5:Y:S04]  /*0140*/  LDG.E R9, desc[UR8][R6.64] ;  /* 0x0000000806097981 */ /* 0x000368000c1e1900 */
[----:B------:R1:W5:Y:S01]  /*0150*/  LDG.E R10, desc[UR8][R4.64] ;  /* 0x00000008040a7981 */ /* 0x000362000c1e1900 */
[----:B------:R-:W-:-:S04]  /*0160*/  ULOP3.LUT UR5, UR7, 0x1, URZ, 0xc0, !UPT ;  /* 0x0000000107057892 */ /* 0x000fc8000f8ec0ff */
[----:B------:R-:W-:Y:S01]  /*0170*/  UISETP.NE.U32.AND UP0, UPT, UR5, 0x1, UPT ;  /* 0x000000010500788c */ /* 0x000fe2000bf05070 */
[----:B------:R-:W-:Y:S01]  /*0180*/  IMAD.MOV.U32 R8, RZ, RZ, RZ ;  /* 0x000000ffff087224 */ /* 0x000fe200078e00ff */
[----:B------:R-:W0:Y:S07]  /*0190*/  LDCU UR4, c[0x0][0x384] ;  /* 0x00007080ff0477ac */ /* 0x000e2e0008000800 */
[----:B-1----:R-:W-:Y:S05]  /*01a0*/  BRA.U UP0, `(.L_x_0) ;  /* 0x0000000900ec7547 */ /* 0x002fea000b800000 */
[----:B0-----:R-:W0:Y:S01]  /*01b0*/  LDCU.64 UR4, c[0x3][URZ] ;  /* 0x00c00000ff0477ac */ /* 0x001e220008000a00 */
[----:B------:R-:W-:Y:S01]  /*01c0*/  BSSY.RECONVERGENT B0, `(.L_x_1) ;  /* 0x0000051000007945 */ /* 0x000fe20003800200 */
[----:B------:R-:W1:Y:S01]  /*01d0*/  LDCU UR6, c[0x3][0x8] ;  /* 0x00c00100ff0677ac */ /* 0x000e620008000800 */
[----:B0----5:R-:W-:-:S04]  /*01e0*/  FMUL R6, R0, UR5 ;  /* 0x0000000500067c20 */ /* 0x021fc80008400000 */
[----:B------:R-:W-:-:S04]  /*01f0*/  FFMA R6, R9, UR4, R6 ;  /* 0x0000000409067c23 */ /* 0x000fc80008000006 */
[----:B-1----:R-:W-:-:S04]  /*0200*/  FFMA R6, R11, UR6, R6 ;  /* 0x000000060b067c23 */ /* 0x002fc80008000006 */
[----:B------:R-:W-:-:S04]  /*0210*/  FMUL R17, R6, 6.2831854820251464844 ;  /* 0x40c90fdb06117820 */ /* 0x000fc80000400000 */
[C---:B------:R-:W-:Y:S01]  /*0220*/  FMUL R6, R17.reuse, 0.63661974668502807617 ;  /* 0x3f22f98311067820 */ /* 0x040fe20000400000 */
[----:B------:R-:W-:-:S05]  /*0230*/  FSETP.GT.AND P0, PT, |R17|, 105615, PT ;  /* 0x47ce47801100780b */ /* 0x000fca0003f04200 */
[----:B------:R-:W0:Y:S02]  /*0240*/  F2I.NTZ R6, R6 ;  /* 0x0000000600067305 */ /* 0x000e240000203100 */
[----:B0-----:R-:W-:Y:S01]  /*0250*/  I2FP.F32.S32 R18, R6 ;  /* 0x0000000600127245 */ /* 0x001fe20000201400 */
[----:B------:R-:W-:-:S04]  /*0260*/  IMAD.MOV.U32 R19, RZ, RZ, R6 ;  /* 0x000000ffff137224 */ /* 0x000fc800078e0006 */
[----:B------:R-:W-:-:S04]  /*0270*/  FFMA R7, R18, -1.5707962512969970703, R17 ;  /* 0xbfc90fda12077823 */ /* 0x000fc80000000011 */
[----:B------:R-:W-:-:S04]  /*0280*/  FFMA R7, R18, -7.5497894158615963534e-08, R7 ;  /* 0xb3a2216812077823 */ /* 0x000fc80000000007 */
[----:B------:R-:W-:-:S04]  /*0290*/  FFMA R18, R18, -5.3903029534742383927e-15, R7 ;  /* 0xa7c234c512127823 */ /* 0x000fc80000000007 */
[----:B------:R-:W-:Y:S01]  /*02a0*/  IMAD.MOV.U32 R7, RZ, RZ, R18 ;  /* 0x000000ffff077224 */ /* 0x000fe200078e0012 */
[----:B------:R-:W-:Y:S06]  /*02b0*/  @!P0 BRA `(.L_x_2) ;  /* 0x0000000400048947 */ /* 0x000fec0003800000 */
[----:B------:R-:W-:-:S13]  /*02c0*/  FSETP.NEU.AND P1, PT, |R17|, +INF , PT ;  /* 0x7f8000001100780b */ /* 0x000fda0003f2d200 */
[----:B------:R-:W-:Y:S05]  /*02d0*/  @!P1 BRA `(.L_x_3) ;  /* 0x0000000000f49947 */ /* 0x000fea0003800000 */
[----:B------:R-:W-:Y:S02]  /*02e0*/  IMAD.SHL.U32 R7, R17, 0x100, RZ ;  /* 0x0000010011077824 */ /* 0x000fe400078e00ff */
[----:B------:R-:W-:Y:S02]  /*02f0*/  HFMA2 R8, -RZ, RZ, 0, 0 ;  /* 0x00000000ff087431 */ /* 0x000fe400000001ff */
[----:B------:R-:W-:Y:S01]  /*0300*/  IMAD.MOV.U32 R6, RZ, RZ, R1 ;  /* 0x000000ffff067224 */ /* 0x000fe200078e0001 */
[----:B------:R-:W-:Y:S01]  /*0310*/  UMOV UR6, 0x4000 ;  /* 0x0000400000067882 */ /* 0x000fe20000000000 */
[----:B------:R-:W-:Y:S01]  /*0320*/  UMOV UR4, 0xfffffffa ;  /* 0xfffffffa00047882 */ /* 0x000fe20000000000 */
[----:B------:R-:W-:-:S07]  /*0330*/  LOP3.LUT R7, R7, 0x80000000, RZ, 0xfc, !PT ;  /* 0x8000000007077812 */ /* 0x000fce00078efcff */
.L_x_4:
[----:B------:R-:W0:Y:S01]  /*0340*/  LDCU UR5, c[0x3][UR6] ;  /* 0x00c00000060577ac */ /* 0x000e220008000800 */
[----:B------:R-:W-:Y:S02]  /*0350*/  IMAD.MOV.U32 R12, RZ, RZ, R8 ;  /* 0x000000ffff0c7224 */ /* 0x000fe400078e0008 */
[----:B------:R-:W-:Y:S01]  /*0360*/  IMAD.MOV.U32 R13, RZ, RZ, RZ ;  /* 0x000000ffff0d7224 */ /* 0x000fe200078e00ff */
[----:B------:R-:W-:Y:S02]  /*0370*/  UIADD3 UR4, UPT, UPT, UR4, 0x1, URZ ;  /* 0x0000000104047890 */ /* 0x000fe4000fffe0ff */
[----:B------:R-:W-:Y:S02]  /*0380*/  UIADD3 UR6, UPT, UPT, UR6, 0x4, URZ ;  /* 0x0000000406067890 */ /* 0x000fe4000fffe0ff */
[----:B------:R-:W-:Y:S01]  /*0390*/  UISETP.NE.AND UP0, UPT, UR4, URZ, UPT ;  /* 0x000000ff0400728c */ /* 0x000fe2000bf05270 */
[----:B0-----:R-:W-:-:S04]  /*03a0*/  IMAD.WIDE.U32 R12, R7, UR5, R12 ;  /* 0x00000005070c7c25 */ /* 0x001fc8000f8e000c */
[----:B------:R-:W-:Y:S01]  /*03b0*/  IMAD.MOV.U32 R8, RZ, RZ, R13 ;  /* 0x000000ffff087224 */ /* 0x000fe200078e000d */
[----:B------:R0:W-:Y:S02]  /*03c0*/  STL [R6], R12 ;  /* 0x0000000c06007387 */ /* 0x0001e40000100800 */
[----:B0-----:R-:W-:Y:S01]  /*03d0*/  VIADD R6, R6, 0x4 ;  /* 0x0000000406067836 */ /* 0x001fe20000000000 */
[----:B------:R-:W-:Y:S06]  /*03e0*/  BRA.U UP0, `(.L_x_4) ;  /* 0xfffffffd00d47547 */ /* 0x000fec000b83ffff */
[--C-:B------:R-:W-:Y:S01]  /*03f0*/  SHF.R.U32.HI R6, RZ, 0x17, R17.reuse ;  /* 0x00000017ff067819 */ /* 0x100fe20000011611 */
[----:B------:R0:W-:Y:S01]  /*0400*/  STL [R1+0x18], R8 ;  /* 0x0000180801007387 */ /* 0x0001e20000100800 */
[----:B------:R-:W-:Y:S02]  /*0410*/  SHF.R.U32.HI R14, RZ, 0x17, R17 ;  /* 0x00000017ff0e7819 */ /* 0x000fe40000011611 */
[----:B------:R-:W-:Y:S02]  /*0420*/  SGXT.U32 R6, R6, 0x8 ;  /* 0x000000080606781a */ /* 0x000fe40000000000 */
[----:B------:R-:W-:Y:S02]  /*0430*/  SGXT.U32 R14, R14, 0x5 ;  /* 0x000000050e0e781a */ /* 0x000fe40000000000 */
[----:B------:R-:W-:Y:S02]  /*0440*/  IADD3 R6, PT, PT, R6, -0x80, RZ ;  /* 0xffffff8006067810 */ /* 0x000fe40007ffe0ff */
[----:B------:R-:W-:-:S02]  /*0450*/  ISETP.NE.AND P1, PT, R14, RZ, PT ;  /* 0x000000ff0e00720c */ /* 0x000fc40003f25270 */
[----:B------:R-:W-:-:S04]  /*0460*/  SHF.R.U32.HI R6, RZ, 0x5, R6 ;  /* 0x00000005ff067819 */ /* 0x000fc80000011606 */
[----:B------:R-:W-:-:S05]  /*0470*/  IADD3 R6, PT, PT, -R6, 0x6, RZ ;  /* 0x0000000606067810 */ /* 0x000fca0007ffe1ff */
[----:B------:R-:W-:-:S05]  /*0480*/  IMAD R20, R6, 0x4, R1 ;  /* 0x0000000406147824 */ /* 0x000fca00078e0201 */
[----:B------:R-:W2:Y:S04]  /*0490*/  LDL R6, [R20] ;  /* 0x0000000014067983 */ /* 0x000ea80000100800 */
[----:B------:R-:W3:Y:S04]  /*04a0*/  @P1 LDL R15, [R20+-0x8] ;  /* 0xfffff800140f1983 */ /* 0x000ee80000100800 */
[----:B------:R-:W4:Y:S01]  /*04b0*/  LDL R7, [R20+-0x4] ;  /* 0xfffffc0014077983 */ /* 0x000f220000100800 */
[----:B------:R-:W-:Y:S01]  /*04c0*/  @P1 IADD3 R12, PT, PT, -R14, 0x20, RZ ;  /* 0x000000200e0c1810 */ /* 0x000fe20007ffe1ff */
[----:B------:R-:W-:Y:S01]  /*04d0*/  UMOV UR4, 0x54442d19 ;  /* 0x54442d1900047882 */ /* 0x000fe20000000000 */
[----:B------:R-:W-:Y:S01]  /*04e0*/  UMOV UR5, 0x3bf921fb ;  /* 0x3bf921fb00057882 */ /* 0x000fe20000000000 */
[----:B--2---:R-:W-:-:S02]  /*04f0*/  @P1 SHF.L.U32 R13, R6, R14, RZ ;  /* 0x0000000e060d1219 */ /* 0x004fc400000006ff */
[-C--:B---3--:R-:W-:Y:S02]  /*0500*/  @P1 SHF.R.U32.HI R15, RZ, R12.reuse, R15 ;  /* 0x0000000cff0f1219 */ /* 0x088fe4000001160f */
[----:B----4-:R-:W-:Y:S02]  /*0510*/  @P1 SHF.R.U32.HI R12, RZ, R12, R7 ;  /* 0x0000000cff0c1219 */ /* 0x010fe40000011607 */
[----:B------:R-:W-:-:S03]  /*0520*/  @P1 SHF.L.U32 R14, R7, R14, RZ ;  /* 0x0000000e070e1219 */ /* 0x000fc600000006ff */
[----:B------:R-:W-:Y:S02]  /*0530*/  @P1 IMAD.IADD R6, R12, 0x1, R13 ;  /* 0x000000010c061824 */ /* 0x000fe400078e020d */
[----:B------:R-:W-:-:S05]  /*0540*/  @P1 IMAD.IADD R7, R15, 0x1, R14 ;  /* 0x000000010f071824 */ /* 0x000fca00078e020e */
[C---:B------:R-:W-:Y:S01]  /*0550*/  SHF.L.U32.HI R15, R7.reuse, 0x2, R6 ;  /* 0x00000002070f7819 */ /* 0x040fe20000010606 */
[----:B------:R-:W-:-:S03]  /*0560*/  IMAD.SHL.U32 R7, R7, 0x4, RZ ;  /* 0x0000000407077824 */ /* 0x000fc600078e00ff */
[----:B------:R-:W-:-:S04]  /*0570*/  SHF.R.U32.HI R21, RZ, 0x1f, R15 ;  /* 0x0000001fff157819 */ /* 0x000fc8000001160f */
[----:B------:R-:W-:Y:S02]  /*0580*/  ISETP.NE.AND P1, PT, R21, RZ, PT ;  /* 0x000000ff1500720c */ /* 0x000fe40003f25270 */
[----:B------:R-:W-:Y:S02]  /*0590*/  LEA.HI R6, R6, R21, RZ, 0x2 ;  /* 0x0000001506067211 */ /* 0x000fe400078f10ff */
[----:B------:R-:W-:-:S09]  /*05a0*/  ISETP.NE.AND P2, PT, R7, RZ, P1 ;  /* 0x000000ff0700720c */ /* 0x000fd20000f45270 */
[----:B0-----:R-:W-:Y:S02]  /*05b0*/  @P1 LOP3.LUT R8, RZ, R15, RZ, 0x33, !PT ;  /* 0x0000000fff081212 */ /* 0x001fe400078e33ff */
[----:B------:R-:W-:Y:S01]  /*05c0*/  @P1 IADD3 R14, PT, PT, -R7, RZ, RZ ;  /* 0x000000ff070e1210 */ /* 0x000fe20007ffe1ff */
[----:B------:R-:W-:Y:S01]  /*05d0*/  @!P1 IMAD.MOV.U32 R14, RZ, RZ, R7 ;  /* 0x000000ffff0e9224 */ /* 0x000fe200078e0007 */
[----:B------:R-:W-:Y:S01]  /*05e0*/  LOP3.LUT R7, R17, 0x80000000, RZ, 0xc0, !PT ;  /* 0x8000000011077812 */ /* 0x000fe200078ec0ff */
[----:B------:R-:W-:Y:S02]  /*05f0*/  @P1 VIADD R12, R8, 0x1 ;  /* 0x00000001080c1836 */ /* 0x000fe40000000000 */
[----:B------:R-:W-:Y:S01]  /*0600*/  @P2 IMAD.MOV R12, RZ, RZ, R8 ;  /* 0x000000ffff0c2224 */ /* 0x000fe200078e0208 */
[----:B------:R-:W-:Y:S02]  /*0610*/  ISETP.NE.AND P3, PT, R7, RZ, PT ;  /* 0x000000ff0700720c */ /* 0x000fe40003f65270 */
[----:B------:R-:W-:Y:S01]  /*0620*/  @P1 LOP3.LUT P2, RZ, R17, 0x80000000, RZ, 0xc, !PT ;  /* 0x8000000011ff1812 */ /* 0x000fe20007840cff */
[----:B------:R-:W-:Y:S01]  /*0630*/  @P1 IMAD.MOV.U32 R15, RZ, RZ, R12 ;  /* 0x000000ffff0f1224 */ /* 0x000fe200078e000c */
[----:B------:R-:W-:-:S03]  /*0640*/  @!P1 PLOP3.LUT P2, PT, P3, PT, PT, 0x80, 0x8 ;  /* 0x000000000008981c */ /* 0x000fc60001f4f070 */
[----:B------:R-:W0:Y:S06]  /*0650*/  I2F.F64.S64 R12, R14 ;  /* 0x0000000e000c7312 */ /* 0x000e2c0000301c00 */
[----:B------:R-:W-:Y:S01]  /*0660*/  @P3 IMAD.MOV R6, RZ, RZ, -R6 ;  /* 0x000000ffff063224 */ /* 0x000fe200078e0a06 */
[----:B0-----:R-:W-:-:S10]  /*0670*/  DMUL R12, R12, UR4 ;  /* 0x000000040c0c7c28 */ /* 0x001fd40008000000 */
[----:B------:R-:W0:Y:S02]  /*0680*/  F2F.F32.F64 R12, R12 ;  /* 0x0000000c000c7310 */ /* 0x000e240000301000 */
[----:B0-----:R-:W-:Y:S01]  /*0690*/  FSEL R7, R12, -R12, !P2 ;  /* 0x8000000c0c077208 */ /* 0x001fe20005000000 */
[----:B------:R-:W-:Y:S06]  /*06a0*/  BRA `(.L_x_2) ;  /* 0x0000000000087947 */ /* 0x000fec0003800000 */
.L_x_3:
[----:B------:R-:W-:Y:S01]  /*06b0*/  FMUL R7, RZ, R17 ;  /* 0x00000011ff077220 */ /* 0x000fe20000400000 */
[----:B------:R-:W-:-:S07]  /*06c0*/  IMAD.MOV.U32 R6, RZ, RZ, R19 ;  /* 0x000000ffff067224 */ /* 0x000fce00078e0013 */
.L_x_2:
[----:B------:R-:W-:Y:S05]  /*06d0*/  BSYNC.RECONVERGENT B0 ;  /* 0x0000000000007941 */ /* 0x000fea0003800200 */
.L_x_1:
[----:B------:R-:W-:Y:S01]  /*06e0*/  IADD3 R14, PT, PT, R6, 0x1, RZ ;  /* 0x00000001060e7810 */ /* 0x000fe20007ffe0ff */
[----:B------:R-:W-:Y:S02]  /*06f0*/  IMAD.MOV.U32 R21, RZ, RZ, 0x3c0885e4 ;  /* 0x3c0885e4ff157424 */ /* 0x000fe400078e00ff */
[----:B------:R-:W-:Y:S01]  /*0700*/  FMUL R12, R7, R7 ;  /* 0x00000007070c7220 */ /* 0x000fe20000400000 */
[----:B------:R-:W-:Y:S01]  /*0710*/  IMAD.MOV.U32 R6, RZ, RZ, -0x46b2bead ;  /* 0xb94d4153ff067424 */ /* 0x000fe200078e00ff */
[C---:B------:R-:W-:Y:S01]  /*0720*/  LOP3.LUT P2, RZ, R14.reuse, 0x1, RZ, 0xc0, !PT ;  /* 0x000000010eff7812 */ /* 0x040fe2000784c0ff */
[----:B------:R-:W-:Y:S01]  /*0730*/  IMAD.MOV.U32 R20, RZ, RZ, 0x3e2aaaa8 ;  /* 0x3e2aaaa8ff147424 */ /* 0x000fe200078e00ff */
[----:B------:R-:W0:Y:S01]  /*0740*/  LDCU UR10, c[0x3][0xc] ;  /* 0x00c00180ff0a77ac */ /* 0x000e220008000800 */
[----:B------:R-:W-:Y:S01]  /*0750*/  LOP3.LUT P1, RZ, R14, 0x2, RZ, 0xc0, !PT ;  /* 0x000000020eff7812 */ /* 0x000fe2000782c0ff */
[----:B------:R-:W-:Y:S01]  /*0760*/  BSSY.RECONVERGENT B0, `(.L_x_5) ;  /* 0x000004d000007945 */ /* 0x000fe20003800200 */
[----:B------:R-:W-:-:S02]  /*0770*/  FSEL R13, R21, 0.041666727513074874878, !P2 ;  /* 0x3d2aaabb150d7808 */ /* 0x000fc40005000000 */
[----:B------:R-:W-:-:S06]  /*0780*/  FSEL R7, R7, 1, !P2 ;  /* 0x3f80000007077808 */ /* 0x000fcc0005000000 */
[----:B------:R-:W-:-:S04]  /*0790*/  @P2 IMAD.MOV.U32 R8, RZ, RZ, 0x37cbac00 ;  /* 0x37cbac00ff082424 */ /* 0x000fc800078e00ff */
[----:B------:R-:W-:-:S04]  /*07a0*/  @P2 FFMA R6, R12, R8, -0.0013887860113754868507 ;  /* 0xbab607ed0c062423 */ /* 0x000fc80000000008 */
[----:B------:R-:W-:Y:S01]  /*07b0*/  FFMA R6, R12, R6, R13 ;  /* 0x000000060c067223 */ /* 0x000fe2000000000d */
[----:B------:R-:W-:-:S05]  /*07c0*/  FSEL R13, -R20, -0.4999999701976776123, !P2 ;  /* 0xbeffffff140d7808 */ /* 0x000fca0005000100 */
[----:B------:R-:W-:Y:S01]  /*07d0*/  FFMA R6, R12, R6, R13 ;  /* 0x000000060c067223 */ /* 0x000fe2000000000d */
[----:B------:R-:W-:-:S04]  /*07e0*/  FFMA R12, R7, R12, RZ ;  /* 0x0000000c070c7223 */ /* 0x000fc800000000ff */
[----:B------:R-:W-:-:S04]  /*07f0*/  FFMA R7, R12, R6, R7 ;  /* 0x000000060c077223 */ /* 0x000fc80000000007 */
[----:B------:R-:W-:-:S04]  /*0800*/  @P1 FFMA R7, R7, -1, RZ ;  /* 0xbf80000007071823 */ /* 0x000fc800000000ff */
[----:B0-----:R-:W-:Y:S01]  /*0810*/  FFMA R16, R7, UR10, R16 ;  /* 0x0000000a07107c23 */ /* 0x001fe20008000010 */
        /* <DEDUP_REMOVED lines=9> */
.L_x_8:
        /* <DEDUP_REMOVED lines=21> */
[----:B------:R-:W2:Y:S04]  /*0a00*/  @P0 LDL R12, [R22+-0x8] ;  /* 0xfffff800160c0983 */ /* 0x000ea80000100800 */
[----:B------:R-:W3:Y:S04]  /*0a10*/  LDL R7, [R22+-0x4] ;  /* 0xfffffc0016077983 */ /* 0x000ee80000100800 */
[----:B------:R-:W4:Y:S01]  /*0a20*/  LDL R6, [R22] ;  /* 0x0000000016067983 */ /* 0x000f220000100800 */
[----:B------:R-:W-:Y:S01]  /*0a30*/  @P0 IADD3 R15, PT, PT, -R18, 0x20, RZ ;  /* 0x00000020120f0810 */ /* 0x000fe20007ffe1ff */
[----:B------:R-:W-:Y:S01]  /*0a40*/  UMOV UR4, 0x54442d19 ;  /* 0x54442d1900047882 */ /* 0x000fe20000000000 */
[----:B------:R-:W-:-:S02]  /*0a50*/  UMOV UR5, 0x3bf921fb ;  /* 0x3bf921fb00057882 */ /* 0x000fc40000000000 */
[-C--:B--2---:R-:W-:Y:S02]  /*0a60*/  @P0 SHF.R.U32.HI R14, RZ, R15.reuse, R12 ;  /* 0x0000000fff0e0219 */ /* 0x084fe4000001160c */
[----:B---3--:R-:W-:Y:S02]  /*0a70*/  @P0 SHF.R.U32.HI R12, RZ, R15, R7 ;  /* 0x0000000fff0c0219 */ /* 0x008fe40000011607 */
[-C--:B------:R-:W-:Y:S02]  /*0a80*/  @P0 SHF.L.U32 R15, R7, R18.reuse, RZ ;  /* 0x00000012070f0219 */ /* 0x080fe400000006ff */
[----:B----4-:R-:W-:-:S03]  /*0a90*/  @P0 SHF.L.U32 R13, R6, R18, RZ ;  /* 0x00000012060d0219 */ /* 0x010fc600000006ff */
[----:B------:R-:W-:Y:S02]  /*0aa0*/  @P0 IMAD.IADD R7, R14, 0x1, R15 ;  /* 0x000000010e070824 */ /* 0x000fe400078e020f */
[----:B------:R-:W-:-:S05]  /*0ab0*/  @P0 IMAD.IADD R6, R12, 0x1, R13 ;  /* 0x000000010c060824 */ /* 0x000fca00078e020d */
[----:B------:R-:W-:-:S04]  /*0ac0*/  SHF.L.U32.HI R15, R7, 0x2, R6 ;  /* 0x00000002070f7819 */ /* 0x000fc80000010606 */
[----:B------:R-:W-:Y:S01]  /*0ad0*/  SHF.R.U32.HI R19, RZ, 0x1f, R15 ;  /* 0x0000001fff137819 */ /* 0x000fe2000001160f */
[----:B------:R-:W-:-:S03]  /*0ae0*/  IMAD.SHL.U32 R7, R7, 0x4, RZ ;  /* 0x0000000407077824 */ /* 0x000fc600078e00ff */
[----:B------:R-:W-:-:S04]  /*0af0*/  ISETP.NE.AND P1, PT, R19, RZ, PT ;  /* 0x000000ff1300720c */ /* 0x000fc80003f25270 */
[----:B------:R-:W-:-:S09]  /*0b00*/  ISETP.NE.AND P0, PT, R7, RZ, P1 ;  /* 0x000000ff0700720c */ /* 0x000fd20000f05270 */
[----:B0-----:R-:W-:-:S05]  /*0b10*/  @P1 LOP3.LUT R8, RZ, R15, RZ, 0x33, !PT ;  /* 0x0000000fff081212 */ /* 0x001fca00078e33ff */
[----:B------:R-:W-:Y:S02]  /*0b20*/  @P1 VIADD R12, R8, 0x1 ;  /* 0x00000001080c1836 */ /* 0x000fe40000000000 */
[----:B------:R-:W-:Y:S01]  /*0b30*/  @P0 IMAD.MOV R12, RZ, RZ, R8 ;  /* 0x000000ffff0c0224 */ /* 0x000fe200078e0208 */
[----:B------:R-:W-:Y:S01]  /*0b40*/  @P1 IADD3 R14, PT, PT, -R7, RZ, RZ ;  /* 0x000000ff070e1210 */ /* 0x000fe20007ffe1ff */
[----:B------:R-:W-:Y:S02]  /*0b50*/  @!P1 IMAD.MOV.U32 R14, RZ, RZ, R7 ;  /* 0x000000ffff0e9224 */ /* 0x000fe400078e0007 */
[----:B------:R-:W-:-:S04]  /*0b60*/  @P1 IMAD.MOV.U32 R15, RZ, RZ, R12 ;  /* 0x000000ffff0f1224 */ /* 0x000fc800078e000c */
[----:B------:R-:W0:Y:S01]  /*0b70*/  I2F.F64.S64 R12, R14 ;  /* 0x0000000e000c7312 */ /* 0x000e220000301c00 */
[----:B------:R-:W-:Y:S01]  /*0b80*/  LOP3.LUT R7, R17, 0x80000000, RZ, 0xc0, !PT ;  /* 0x8000000011077812 */ /* 0x000fe200078ec0ff */
[----:B0-----:R-:W-:-:S03]  /*0b90*/  DMUL R12, R12, UR4 ;  /* 0x000000040c0c7c28 */ /* 0x001fc60008000000 */
[----:B------:R-:W-:-:S07]  /*0ba0*/  ISETP.NE.AND P2, PT, R7, RZ, PT ;  /* 0x000000ff0700720c */ /* 0x000fce0003f45270 */
[----:B------:R-:W0:Y:S01]  /*0bb0*/  F2F.F32.F64 R12, R12 ;  /* 0x0000000c000c7310 */ /* 0x000e220000301000 */
[----:B------:R-:W-:Y:S02]  /*0bc0*/  @P1 LOP3.LUT P0, RZ, R17, 0x80000000, RZ, 0xc, !PT ;  /* 0x8000000011ff1812 */ /* 0x000fe40007800cff */
[----:B------:R-:W-:Y:S02]  /*0bd0*/  LEA.HI R19, R6, R19, RZ, 0x2 ;  /* 0x0000001306137211 */ /* 0x000fe400078f10ff */
[----:B------:R-:W-:-:S03]  /*0be0*/  @!P1 PLOP3.LUT P0, PT, P2, PT, PT, 0x80, 0x8 ;  /* 0x000000000008981c */ /* 0x000fc6000170f070 */
[----:B------:R-:W-:Y:S01]  /*0bf0*/  @P2 IMAD.MOV R19, RZ, RZ, -R19 ;  /* 0x000000ffff132224 */ /* 0x000fe200078e0a13 */
[----:B0-----:R-:W-:Y:S01]  /*0c00*/  FSEL R18, R12, -R12, !P0 ;  /* 0x8000000c0c127208 */ /* 0x001fe20004000000 */
[----:B------:R-:W-:Y:S08]  /*0c10*/  BRA `(.L_x_6) ;  /* 0x0000000000047947 */ /* 0x000ff00003800000 */
.L_x_7:
[----:B------:R-:W-:-:S07]  /*0c20*/  FMUL R18, RZ, R17 ;  /* 0x00000011ff127220 */ /* 0x000fce0000400000 */
.L_x_6:
[----:B------:R-:W-:Y:S05]  /*0c30*/  BSYNC.RECONVERGENT B0 ;  /* 0x0000000000007941 */ /* 0x000fea0003800200 */
.L_x_5:
[C---:B------:R-:W-:Y:S01]  /*0c40*/  LOP3.LUT P1, RZ, R19.reuse, 0x1, RZ, 0xc0, !PT ;  /* 0x0000000113ff7812 */ /* 0x040fe2000782c0ff */
[----:B------:R-:W-:Y:S01]  /*0c50*/  FMUL R8, R18, R18 ;  /* 0x0000001212087220 */ /* 0x000fe20000400000 */
[----:B------:R-:W-:Y:S01]  /*0c60*/  IMAD.MOV.U32 R6, RZ, RZ, -0x46b2bead ;  /* 0xb94d4153ff067424 */ /* 0x000fe200078e00ff */
[----:B------:R-:W-:Y:S01]  /*0c70*/  LOP3.LUT P0, RZ, R19, 0x2, RZ, 0xc0, !PT ;  /* 0x0000000213ff7812 */ /* 0x000fe2000780c0ff */
[----:B------:R-:W0:Y:S01]  /*0c80*/  LDCU UR4, c[0x0][0x384] ;  /* 0x00007080ff0477ac */ /* 0x000e220008000800 */
[----:B------:R-:W-:Y:S02]  /*0c90*/  FSEL R21, R21, 0.041666727513074874878, !P1 ;  /* 0x3d2aaabb15157808 */ /* 0x000fe40004800000 */
[----:B------:R-:W-:-:S06]  /*0ca0*/  FSEL R13, -R20, -0.4999999701976776123, !P1 ;  /* 0xbeffffff140d7808 */ /* 0x000fcc0004800100 */
[----:B------:R-:W-:-:S05]  /*0cb0*/  @P1 MOV R7, 0x37cbac00 ;  /* 0x37cbac0000071802 */ /* 0x000fca0000000f00 */
[----:B------:R-:W-:Y:S01]  /*0cc0*/  @P1 FFMA R6, R8, R7, -0.0013887860113754868507 ;  /* 0xbab607ed08061423 */ /* 0x000fe20000000007 */
[----:B------:R-:W-:-:S03]  /*0cd0*/  FSEL R7, R18, 1, !P1 ;  /* 0x3f80000012077808 */ /* 0x000fc60004800000 */
[----:B------:R-:W-:Y:S01]  /*0ce0*/  FFMA R6, R8, R6, R21 ;  /* 0x0000000608067223 */ /* 0x000fe20000000015 */
[----:B0-----:R-:W-:-:S03]  /*0cf0*/  UIADD3 UR4, UPT, UPT, UR4, 0x1, URZ ;  /* 0x0000000104047890 */ /* 0x001fc6000fffe0ff */
[----:B------:R-:W-:Y:S01]  /*0d00*/  FFMA R6, R8, R6, R13 ;  /* 0x0000000608067223 */ /* 0x000fe2000000000d */
[----:B------:R-:W-:-:S04]  /*0d10*/  FFMA R8, R7, R8, RZ ;  /* 0x0000000807087223 */ /* 0x000fc800000000ff */
[----:B------:R-:W-:Y:S01]  /*0d20*/  FFMA R7, R8, R6, R7 ;  /* 0x0000000608077223 */ /* 0x000fe20000000007 */
[----:B------:R-:W-:-:S03]  /*0d30*/  IMAD.MOV.U32 R8, RZ, RZ, 0x1 ;  /* 0x00000001ff087424 */ /* 0x000fc600078e00ff */
[----:B------:R-:W-:-:S04]  /*0d40*/  @P0 FFMA R7, R7, -1, RZ ;  /* 0xbf80000007070823 */ /* 0x000fc800000000ff */
[----:B------:R-:W-:-:S07]  /*0d50*/  FFMA R10, R7, UR10, R10 ;  /* 0x0000000a070a7c23 */ /* 0x000fce000800000a */
.L_x_0:
[----:B0-----:R-:W-:-:S09]  /*0d60*/  UISETP.GE.AND UP0, UPT, UR4, UR7, UPT ;  /* 0x000000070400728c */ /* 0x001fd2000bf06270 */
[----:B------:R-:W-:Y:S05]  /*0d70*/  BRA.U UP0, `(.L_x_9) ;  /* 0x0000001500cc7547 */ /* 0x000fea000b800000 */
.L_x_26:
[----:B------:R-:W-:Y:S01]  /*0d80*/  IMAD.SHL.U32 R15, R8, 0x10, RZ ;  /* 0x00000010080f7824 */ /* 0x000fe200078e00ff */
[----:B------:R-:W-:Y:S03]  /*0d90*/  BSSY.RECONVERGENT B0, `(.L_x_10) ;  /* 0x0000053000007945 */ /* 0x000fe60003800200 */
[----:B------:R-:W0:Y:S08]  /*0da0*/  LDC.64 R12, c[0x3][R15] ;  /* 0x00c000000f0c7b82 */ /* 0x000e300000000a00 */
[----:B------:R-:W1:Y:S01]  /*0db0*/  LDC.64 R6, c[0x3][R15+0x8] ;  /* 0x00c002000f067b82 */ /* 0x000e620000000a00 */
[----:B0----5:R-:W-:-:S04]  /*0dc0*/  FMUL R14, R0, R13 ;  /* 0x0000000d000e7220 */ /* 0x021fc80000400000 */
[----:B------:R-:W-:-:S04]  /*0dd0*/  FFMA R12, R9, R12, R14 ;  /* 0x0000000c090c7223 */ /* 0x000fc8000000000e */
[----:B-1----:R-:W-:-:S04]  /*0de0*/  FFMA R6, R11, R6, R12 ;  /* 0x000000060b067223 */ /* 0x002fc8000000000c */
        /* <DEDUP_REMOVED lines=19> */
.L_x_13:
        /* <DEDUP_REMOVED lines=33> */
[C---:B0-----:R-:W-:Y:S01]  /*1130*/  SHF.L.U32.HI R14, R13.reuse, 0x2, R6 ;  /* 0x000000020d0e7819 */ /* 0x041fe20000010606 */
[----:B------:R-:W-:-:S03]  /*1140*/  IMAD.SHL.U32 R13, R13, 0x4, RZ ;  /* 0x000000040d0d7824 */ /* 0x000fc600078e00ff */
[----:B------:R-:W-:-:S04]  /*1150*/  SHF.R.U32.HI R23, RZ, 0x1f, R14 ;  /* 0x0000001fff177819 */ /* 0x000fc8000001160e */
[----:B------:R-:W-:Y:S02]  /*1160*/  ISETP.NE.AND P1, PT, R23, RZ, PT ;  /* 0x000000ff1700720c */ /* 0x000fe40003f25270 */
[----:B------:R-:W-:Y:S02]  /*1170*/  LEA.HI R6, R6, R23, RZ, 0x2 ;  /* 0x0000001706067211 */ /* 0x000fe400078f10ff */
[----:B------:R-:W-:-:S09]  /*1180*/  ISETP.NE.AND P2, PT, R13, RZ, P1 ;  /* 0x000000ff0d00720c */ /* 0x000fd20000f45270 */
[----:B------:R-:W-:Y:S02]  /*1190*/  @P1 LOP3.LUT R18, RZ, R14, RZ, 0x33, !PT ;  /* 0x0000000eff121212 */ /* 0x000fe400078e33ff */
[----:B------:R-:W-:Y:S01]  /*11a0*/  @P1 IADD3 R12, PT, PT, -R13, RZ, RZ ;  /* 0x000000ff0d0c1210 */ /* 0x000fe20007ffe1ff */
[----:B------:R-:W-:Y:S02]  /*11b0*/  @!P1 IMAD.MOV.U32 R12, RZ, RZ, R13 ;  /* 0x000000ffff0c9224 */ /* 0x000fe400078e000d */
[----:B------:R-:W-:Y:S02]  /*11c0*/  @P1 VIADD R19, R18, 0x1 ;  /* 0x0000000112131836 */ /* 0x000fe40000000000 */
[----:B------:R-:W-:-:S04]  /*11d0*/  @P2 IMAD.MOV R19, RZ, RZ, R18 ;  /* 0x000000ffff132224 */ /* 0x000fc800078e0212 */
[----:B------:R-:W-:-:S04]  /*11e0*/  @P1 IMAD.MOV.U32 R14, RZ, RZ, R19 ;  /* 0x000000ffff0e1224 */ /* 0x000fc800078e0013 */
[----:B------:R-:W-:Y:S01]  /*11f0*/  IMAD.MOV.U32 R13, RZ, RZ, R14 ;  /* 0x000000ffff0d7224 */ /* 0x000fe200078e000e */
[----:B------:R-:W-:-:S04]  /*1200*/  LOP3.LUT R14, R17, 0x80000000, RZ, 0xc0, !PT ;  /* 0x80000000110e7812 */ /* 0x000fc800078ec0ff */
[C---:B------:R-:W-:Y:S01]  /*1210*/  ISETP.NE.AND P3, PT, R14.reuse, RZ, PT ;  /* 0x000000ff0e00720c */ /* 0x040fe20003f65270 */
[----:B------:R-:W0:Y:S01]  /*1220*/  I2F.F64.S64 R12, R12 ;  /* 0x0000000c000c7312 */ /* 0x000e220000301c00 */
[----:B------:R-:W-:Y:S02]  /*1230*/  @P1 LOP3.LUT P2, RZ, R14, 0x80000000, RZ, 0x3c, !PT ;  /* 0x800000000eff1812 */ /* 0x000fe40007843cff */
[----:B------:R-:W-:-:S09]  /*1240*/  @!P1 PLOP3.LUT P2, PT, P3, PT, PT, 0x80, 0x8 ;  /* 0x000000000008981c */ /* 0x000fd20001f4f070 */
[----:B------:R-:W-:Y:S01]  /*1250*/  @P3 IMAD.MOV R6, RZ, RZ, -R6 ;  /* 0x000000ffff063224 */ /* 0x000fe200078e0a06 */
[----:B0-----:R-:W-:-:S10]  /*1260*/  DMUL R18, R12, UR6 ;  /* 0x000000060c127c28 */ /* 0x001fd40008000000 */
[----:B------:R-:W0:Y:S02]  /*1270*/  F2F.F32.F64 R18, R18 ;  /* 0x0000001200127310 */ /* 0x000e240000301000 */
[----:B0-----:R-:W-:Y:S01]  /*1280*/  FSEL R22, R18, -R18, !P2 ;  /* 0x8000001212167208 */ /* 0x001fe20005000000 */
[----:B------:R-:W-:Y:S06]  /*1290*/  BRA `(.L_x_11) ;  /* 0x0000000000087947 */ /* 0x000fec0003800000 */
.L_x_12:
[----:B------:R-:W-:Y:S01]  /*12a0*/  FMUL R22, RZ, R17 ;  /* 0x00000011ff167220 */ /* 0x000fe20000400000 */
[----:B------:R-:W-:-:S07]  /*12b0*/  MOV R6, R21 ;  /* 0x0000001500067202 */ /* 0x000fce0000000f00 */
.L_x_11:
[----:B------:R-:W-:Y:S05]  /*12c0*/  BSYNC.RECONVERGENT B0 ;  /* 0x0000000000007941 */ /* 0x000fea0003800200 */
.L_x_10:
[----:B------:R-:W-:Y:S02]  /*12d0*/  VIADD R23, R6, 0x1 ;  /* 0x0000000106177836 */ /* 0x000fe40000000000 */
[----:B------:R-:W-:Y:S01]  /*12e0*/  FMUL R19, R22, R22 ;  /* 0x0000001616137220 */ /* 0x000fe20000400000 */
[----:B------:R-:W-:Y:S01]  /*12f0*/  IMAD.MOV.U32 R6, RZ, RZ, 0x3c0885e4 ;  /* 0x3c0885e4ff067424 */ /* 0x000fe200078e00ff */
[----:B------:R-:W-:Y:S01]  /*1300*/  BSSY.RECONVERGENT B0, `(.L_x_14) ;  /* 0x0000051000007945 */ /* 0x000fe20003800200 */
[----:B------:R-:W-:Y:S01]  /*1310*/  IMAD.MOV.U32 R14, RZ, RZ, 0x3e2aaaa8 ;  /* 0x3e2aaaa8ff0e7424 */ /* 0x000fe200078e00ff */
[C---:B------:R-:W-:Y:S01]  /*1320*/  LOP3.LUT P2, RZ, R23.reuse, 0x1, RZ, 0xc0, !PT ;  /* 0x0000000117ff7812 */ /* 0x040fe2000784c0ff */
[----:B------:R-:W-:Y:S01]  /*1330*/  IMAD.MOV.U32 R13, RZ, RZ, -0x46b2bead ;  /* 0xb94d4153ff0d7424 */ /* 0x000fe200078e00ff */
[----:B------:R-:W-:Y:S02]  /*1340*/  LOP3.LUT P1, RZ, R23, 0x2, RZ, 0xc0, !PT ;  /* 0x0000000217ff7812 */ /* 0x000fe4000782c0ff */
[----:B------:R-:W-:-:S09]  /*1350*/  FSEL R18, R6, 0.041666727513074874878, !P2 ;  /* 0x3d2aaabb06127808 */ /* 0x000fd20005000000 */
[----:B------:R-:W-:-:S04]  /*1360*/  @P2 IMAD.MOV.U32 R12, RZ, RZ, 0x37cbac00 ;  /* 0x37cbac00ff0c2424 */ /* 0x000fc800078e00ff */
[C---:B------:R-:W-:Y:S01]  /*1370*/  @P2 FFMA R13, R19.reuse, R12, -0.0013887860113754868507 ;  /* 0xbab607ed130d2423 */ /* 0x040fe2000000000c */
[----:B------:R-:W-:Y:S02]  /*1380*/  FSEL R12, R22, 1, !P2 ;  /* 0x3f800000160c7808 */ /* 0x000fe40005000000 */
[----:B------:R-:W-:Y:S01]  /*1390*/  FSEL R22, -R14, -0.4999999701976776123, !P2 ;  /* 0xbeffffff0e167808 */ /* 0x000fe20005000100 */
[C---:B------:R-:W-:Y:S02]  /*13a0*/  FFMA R13, R19.reuse, R13, R18 ;  /* 0x0000000d130d7223 */ /* 0x040fe40000000012 */
[----:B------:R-:W-:Y:S02]  /*13b0*/  FFMA R23, R12, R19, RZ ;  /* 0x000000130c177223 */ /* 0x000fe400000000ff */
[----:B------:R-:W-:-:S04]  /*13c0*/  FFMA R13, R19, R13, R22 ;  /* 0x0000000d130d7223 */ /* 0x000fc80000000016 */
[----:B------:R-:W-:-:S04]  /*13d0*/  FFMA R12, R23, R13, R12 ;  /* 0x0000000d170c7223 */ /* 0x000fc8000000000c */
[----:B------:R-:W-:-:S04]  /*13e0*/  @P1 FFMA R12, R12, -1, RZ ;  /* 0xbf8000000c0c1823 */ /* 0x000fc800000000ff */
[----:B------:R-:W-:Y:S01]  /*13f0*/  FFMA R16, R7, R12, R16 ;  /* 0x0000000c07107223 */ /* 0x000fe20000000010 */
[----:B------:R-:W-:Y:S06]  /*1400*/  @!P0 BRA `(.L_x_15) ;  /* 0x0000000400008947 */ /* 0x000fec0003800000 */
[----:B------:R-:W-:-:S13]  /*1410*/  FSETP.NEU.AND P0, PT, |R17|, +INF , PT ;  /* 0x7f8000001100780b */ /* 0x000fda0003f0d200 */
[----:B------:R-:W-:Y:S05]  /*1420*/  @!P0 BRA `(.L_x_16) ;  /* 0x0000000000f48947 */ /* 0x000fea0003800000 */
[----:B------:R-:W-:Y:S01]  /*1430*/  SHF.L.U32 R12, R17, 0x8, RZ ;  /* 0x00000008110c7819 */ /* 0x000fe200000006ff */
[----:B------:R-:W-:Y:S01]  /*1440*/  IMAD.MOV.U32 R18, RZ, RZ, RZ ;  /* 0x000000ffff127224 */ /* 0x000fe200078e00ff */
[----:B------:R-:W-:Y:S01]  /*1450*/  UMOV UR7, 0x4000 ;  /* 0x0000400000077882 */ /* 0x000fe20000000000 */
[----:B------:R-:W-:Y:S01]  /*1460*/  IMAD.MOV.U32 R19, RZ, RZ, R1 ;  /* 0x000000ffff137224 */ /* 0x000fe200078e0001 */
[----:B------:R-:W-:Y:S01]  /*1470*/  LOP3.LUT R21, R12, 0x80000000, RZ, 0xfc, !PT ;  /* 0x800000000c157812 */ /* 0x000fe200078efcff */
[----:B------:R-:W-:-:S06]  /*1480*/  UMOV UR5, 0xfffffffa ;  /* 0xfffffffa00057882 */ /* 0x000fcc0000000000 */
.L_x_17:
        /* <DEDUP_REMOVED lines=9> */
[----:B0-----:R-:W-:Y:S01]  /*1520*/  IADD3 R19, PT, PT, R19, 0x4, RZ ;  /* 0x0000000413137810 */ /* 0x001fe20007ffe0ff */
[----:B------:R-:W-:Y:S06]  /*1530*/  BRA.U UP0, `(.L_x_17) ;  /* 0xfffffffd00d47547 */ /* 0x000fec000b83ffff */
[--C-:B------:R-:W-:Y:S01]  /*1540*/  SHF.R.U32.HI R12, RZ, 0x17, R17.reuse ;  /* 0x00000017ff0c7819 */ /* 0x100fe20000011611 */
[----:B------:R0:W-:Y:S01]  /*1550*/  STL [R1+0x18], R18 ;  /* 0x0000181201007387 */ /* 0x0001e20000100800 */
[----:B------:R-:W-:Y:S02]  /*1560*/  SHF.R.U32.HI R19, RZ, 0x17, R17 ;  /* 0x00000017ff137819 */ /* 0x000fe40000011611 */
[----:B------:R-:W-:Y:S02]  /*1570*/  SGXT.U32 R12, R12, 0x8 ;  /* 0x000000080c0c781a */ /* 0x000fe40000000000 */
[----:B------:R-:W-:-:S03]  /*1580*/  SGXT.U32 R19, R19, 0x5 ;  /* 0x000000051313781a */ /* 0x000fc60000000000 */
[----:B------:R-:W-:Y:S01]  /*1590*/  VIADD R12, R12, 0xffffff80 ;  /* 0xffffff800c0c7836 */ /* 0x000fe20000000000 */
[----:B------:R-:W-:-:S04]  /*15a0*/  ISETP.NE.AND P0, PT, R19, RZ, PT ;  /* 0x000000ff1300720c */ /* 0x000fc80003f05270 */
        /* <DEDUP_REMOVED lines=9> */
[----:B------:R-:W-:-:S04]  /*1640*/  LOP3.LUT R17, R17, 0x80000000, RZ, 0xc0, !PT ;  /* 0x8000000011117812 */ /* 0x000fc800078ec0ff */
[----:B------:R-:W-:Y:S02]  /*1650*/  ISETP.NE.AND P2, PT, R17, RZ, PT ;  /* 0x000000ff1100720c */ /* 0x000fe40003f45270 */
[----:B--2---:R-:W-:Y:S02]  /*1660*/  @P0 SHF.L.U32 R20, R21, R19, RZ ;  /* 0x0000001315140219 */ /* 0x004fe400000006ff */
[-C--:B---3--:R-:W-:Y:S02]  /*1670*/  @P0 SHF.R.U32.HI R22, RZ, R13.reuse, R22 ;  /* 0x0000000dff160219 */ /* 0x088fe40000011616 */
[----:B----4-:R-:W-:Y:S02]  /*1680*/  @P0 SHF.R.U32.HI R13, RZ, R13, R12 ;  /* 0x0000000dff0d0219 */ /* 0x010fe4000001160c */
[----:B------:R-:W-:-:S03]  /*1690*/  @P0 SHF.L.U32 R19, R12, R19, RZ ;  /* 0x000000130c130219 */ /* 0x000fc600000006ff */
[----:B------:R-:W-:Y:S02]  /*16a0*/  @P0 IMAD.IADD R21, R13, 0x1, R20 ;  /* 0x000000010d150824 */ /* 0x000fe400078e0214 */
[----:B------:R-:W-:-:S04]  /*16b0*/  @P0 IMAD.IADD R12, R22, 0x1, R19 ;  /* 0x00000001160c0824 */ /* 0x000fc800078e0213 */
[C---:B0-----:R-:W-:Y:S01]  /*16c0*/  IMAD.SHL.U32 R18, R12.reuse, 0x4, RZ ;  /* 0x000000040c127824 */ /* 0x041fe200078e00ff */
[----:B------:R-:W-:-:S04]  /*16d0*/  SHF.L.U32.HI R13, R12, 0x2, R21 ;  /* 0x000000020c0d7819 */ /* 0x000fc80000010615 */
[----:B------:R-:W-:-:S04]  /*16e0*/  SHF.R.U32.HI R20, RZ, 0x1f, R13 ;  /* 0x0000001fff147819 */ /* 0x000fc8000001160d */
[----:B------:R-:W-:Y:S02]  /*16f0*/  ISETP.NE.AND P1, PT, R20, RZ, PT ;  /* 0x000000ff1400720c */ /* 0x000fe40003f25270 */
[----:B------:R-:W-:Y:S02]  /*1700*/  LEA.HI R21, R21, R20, RZ, 0x2 ;  /* 0x0000001415157211 */ /* 0x000fe400078f10ff */
[----:B------:R-:W-:-:S03]  /*1710*/  ISETP.NE.AND P0, PT, R18, RZ, P1 ;  /* 0x000000ff1200720c */ /* 0x000fc60000f05270 */
[----:B------:R-:W-:-:S06]  /*1720*/  @P2 IMAD.MOV R21, RZ, RZ, -R21 ;  /* 0x000000ffff152224 */ /* 0x000fcc00078e0a15 */
[----:B------:R-:W-:Y:S01]  /*1730*/  @P1 LOP3.LUT R19, RZ, R13, RZ, 0x33, !PT ;  /* 0x0000000dff131212 */ /* 0x000fe200078e33ff */
[--C-:B------:R-:W-:Y:S02]  /*1740*/  @P1 IMAD.MOV R12, RZ, RZ, -R18.reuse ;  /* 0x000000ffff0c1224 */ /* 0x100fe400078e0a12 */
[----:B------:R-:W-:Y:S01]  /*1750*/  @!P1 IMAD.MOV.U32 R12, RZ, RZ, R18 ;  /* 0x000000ffff0c9224 */ /* 0x000fe200078e0012 */
[----:B------:R-:W-:Y:S01]  /*1760*/  @P1 IADD3 R22, PT, PT, R19, 0x1, RZ ;  /* 0x0000000113161810 */ /* 0x000fe20007ffe0ff */
[----:B------:R-:W-:Y:S01]  /*1770*/  @P0 IMAD.MOV R22, RZ, RZ, R19 ;  /* 0x000000ffff160224 */ /* 0x000fe200078e0213 */
[----:B------:R-:W-:Y:S02]  /*1780*/  @P1 LOP3.LUT P0, RZ, R17, 0x80000000, RZ, 0x3c, !PT ;  /* 0x8000000011ff1812 */ /* 0x000fe40007803cff */
[----:B------:R-:W-:Y:S01]  /*1790*/  @!P1 PLOP3.LUT P0, PT, P2, PT, PT, 0x80, 0x8 ;  /* 0x000000000008981c */ /* 0x000fe2000170f070 */
[----:B------:R-:W-:-:S06]  /*17a0*/  @P1 IMAD.MOV.U32 R13, RZ, RZ, R22 ;  /* 0x000000ffff0d1224 */ /* 0x000fcc00078e0016 */
[----:B------:R-:W0:Y:S02]  /*17b0*/  I2F.F64.S64 R12, R12 ;  /* 0x0000000c000c7312 */ /* 0x000e240000301c00 */
[----:B0-----:R-:W-:-:S10]  /*17c0*/  DMUL R18, R12, UR6 ;  /* 0x000000060c127c28 */ /* 0x001fd40008000000 */
[----:B------:R-:W0:Y:S02]  /*17d0*/  F2F.F32.F64 R18, R18 ;  /* 0x0000001200127310 */ /* 0x000e240000301000 */
[----:B0-----:R-:W-:Y:S01]  /*17e0*/  FSEL R20, R18, -R18, !P0 ;  /* 0x8000001212147208 */ /* 0x001fe20004000000 */
[----:B------:R-:W-:Y:S06]  /*17f0*/  BRA `(.L_x_15) ;  /* 0x0000000000047947 */ /* 0x000fec0003800000 */
.L_x_16:
[----:B------:R-:W-:-:S07]  /*1800*/  FMUL R20, RZ, R17 ;  /* 0x00000011ff147220 */ /* 0x000fce0000400000 */
.L_x_15:
[----:B------:R-:W-:Y:S05]  /*1810*/  BSYNC.RECONVERGENT B0 ;  /* 0x0000000000007941 */ /* 0x000fea0003800200 */
.L_x_14:
[----:B------:R-:W0:Y:S01]  /*1820*/  LDC.64 R12, c[0x3][R15+0x10] ;  /* 0x00c004000f0c7b82 */ /* 0x000e220000000a00 */
[C---:B------:R-:W-:Y:S01]  /*1830*/  LOP3.LUT P0, RZ, R21.reuse, 0x1, RZ, 0xc0, !PT ;  /* 0x0000000115ff7812 */ /* 0x040fe2000780c0ff */
[----:B------:R-:W-:Y:S01]  /*1840*/  FMUL R23, R20, R20 ;  /* 0x0000001414177220 */ /* 0x000fe20000400000 */
[----:B------:R-:W-:Y:S01]  /*1850*/  LOP3.LUT P1, RZ, R21, 0x2, RZ, 0xc0, !PT ;  /* 0x0000000215ff7812 */ /* 0x000fe2000782c0ff */
[----:B------:R-:W-:Y:S04]  /*1860*/  BSSY.RECONVERGENT B0, `(.L_x_18) ;  /* 0x000005d000007945 */ /* 0x000fe80003800200 */
[----:B------:R-:W1:Y:S01]  /*1870*/  LDC.64 R18, c[0x3][R15+0x18] ;  /* 0x00c006000f127b82 */ /* 0x000e620000000a00 */
[----:B0-----:R-:W-:Y:S01]  /*1880*/  FMUL R22, R0, R13 ;  /* 0x0000000d00167220 */ /* 0x001fe20000400000 */
[----:B------:R-:W-:-:S03]  /*1890*/  FSEL R13, R6, 0.041666727513074874878, !P0 ;  /* 0x3d2aaabb060d7808 */ /* 0x000fc60004000000 */
[----:B------:R-:W-:-:S04]  /*18a0*/  FFMA R12, R9, R12, R22 ;  /* 0x0000000c090c7223 */ /* 0x000fc80000000016 */
[----:B-1----:R-:W-:Y:S01]  /*18b0*/  FFMA R12, R11, R18, R12 ;  /* 0x000000120b0c7223 */ /* 0x002fe2000000000c */
[----:B------:R-:W-:-:S03]  /*18c0*/  @P0 IMAD.MOV.U32 R18, RZ, RZ, 0x37cbac00 ;  /* 0x37cbac00ff120424 */ /* 0x000fc600078e00ff */
[----:B------:R-:W-:Y:S01]  /*18d0*/  FMUL R17, R12, 6.2831854820251464844 ;  /* 0x40c90fdb0c117820 */ /* 0x000fe20000400000 */
[----:B------:R-:W-:-:S03]  /*18e0*/  HFMA2 R12, -RZ, RZ, -0.66259765625, 2.662109375 ;  /* 0xb94d4153ff0c7431 */ /* 0x000fc600000001ff */
[----:B------:R-:W-:Y:S01]  /*18f0*/  FMUL R22, R17, 0.63661974668502807617 ;  /* 0x3f22f98311167820 */ /* 0x000fe20000400000 */
[----:B------:R-:W-:Y:S01]  /*1900*/  @P0 FFMA R12, R23, R18, -0.0013887860113754868507 ;  /* 0xbab607ed170c0423 */ /* 0x000fe20000000012 */
[----:B------:R-:W-:-:S04]  /*1910*/  FSEL R18, -R14, -0.4999999701976776123, !P0 ;  /* 0xbeffffff0e127808 */ /* 0x000fc80004000100 */
[----:B------:R-:W0:Y:S01]  /*1920*/  F2I.NTZ R22, R22 ;  /* 0x0000001600167305 */ /* 0x000e220000203100 */
[----:B------:R-:W-:Y:S01]  /*1930*/  FFMA R13, R23, R12, R13 ;  /* 0x0000000c170d7223 */ /* 0x000fe2000000000d */
[----:B------:R-:W-:Y:S02]  /*1940*/  FSEL R12, R20, 1, !P0 ;  /* 0x3f800000140c7808 */ /* 0x000fe40004000000 */
[----:B------:R-:W-:Y:S01]  /*1950*/  FSETP.GT.AND P0, PT, |R17|, 105615, PT ;  /* 0x47ce47801100780b */ /* 0x000fe20003f04200 */
[----:B------:R-:W-:Y:S02]  /*1960*/  FFMA R13, R23, R13, R18 ;  /* 0x0000000d170d7223 */ /* 0x000fe40000000012 */
[----:B------:R-:W-:-:S04]  /*1970*/  FFMA R23, R12, R23, RZ ;  /* 0x000000170c177223 */ /* 0x000fc800000000ff */
[----:B------:R-:W-:Y:S01]  /*1980*/  FFMA R12, R23, R13, R12 ;  /* 0x0000000d170c7223 */ /* 0x000fe2000000000c */
[----:B0-----:R-:W-:-:S03]  /*1990*/  I2FP.F32.S32 R20, R22 ;  /* 0x0000001600147245 */ /* 0x001fc60000201400 */
[----:B------:R-:W-:Y:S01]  /*19a0*/  @P1 FFMA R12, R12, -1, RZ ;  /* 0xbf8000000c0c1823 */ /* 0x000fe200000000ff */
[----:B------:R-:W-:Y:S02]  /*19b0*/  IMAD.MOV.U32 R18, RZ, RZ, R22 ;  /* 0x000000ffff127224 */ /* 0x000fe400078e0016 */
[----:B------:R-:W-:Y:S01]  /*19c0*/  FFMA R15, R20, -1.5707962512969970703, R17 ;  /* 0xbfc90fda140f7823 */ /* 0x000fe20000000011 */
[----:B------:R-:W-:-:S03]  /*19d0*/  FFMA R10, R7, R12, R10 ;  /* 0x0000000c070a7223 */ /* 0x000fc6000000000a */
[----:B------:R-:W-:-:S04]  /*19e0*/  FFMA R15, R20, -7.5497894158615963534e-08, R15 ;  /* 0xb3a22168140f7823 */ /* 0x000fc8000000000f */
[----:B------:R-:W-:-:S04]  /*19f0*/  FFMA R15, R20, -5.3903029534742383927e-15, R15 ;  /* 0xa7c234c5140f7823 */ /* 0x000fc8000000000f */
[----:B------:R-:W-:Y:S01]  /*1a00*/  IMAD.MOV.U32 R7, RZ, RZ, R15 ;  /* 0x000000ffff077224 */ /* 0x000fe200078e000f */
[----:B------:R-:W-:Y:S06]  /*1a10*/  @!P0 BRA `(.L_x_19) ;  /* 0x0000000400048947 */ /* 0x000fec0003800000 */
[----:B------:R-:W-:-:S13]  /*1a20*/  FSETP.NEU.AND P1, PT, |R17|, +INF , PT ;  /* 0x7f8000001100780b */ /* 0x000fda0003f2d200 */
[----:B------:R-:W-:Y:S05]  /*1a30*/  @!P1 BRA `(.L_x_20) ;  /* 0x0000000000f49947 */ /* 0x000fea0003800000 */
[----:B------:R-:W-:Y:S01]  /*1a40*/  IMAD.SHL.U32 R12, R17, 0x100, RZ ;  /* 0x00000100110c7824 */ /* 0x000fe200078e00ff */
[----:B------:R-:W-:Y:S01]  /*1a50*/  MOV R7, R1 ;  /* 0x0000000100077202 */ /* 0x000fe20000000f00 */
[----:B------:R-:W-:Y:S01]  /*1a60*/  IMAD.MOV.U32 R20, RZ, RZ, RZ ;  /* 0x000000ffff147224 */ /* 0x000fe200078e00ff */
[----:B------:R-:W-:Y:S01]  /*1a70*/  UMOV UR7, 0x4000 ;  /* 0x0000400000077882 */ /* 0x000fe20000000000 */
[----:B------:R-:W-:Y:S01]  /*1a80*/  UMOV UR5, 0xfffffffa ;  /* 0xfffffffa00057882 */ /* 0x000fe20000000000 */
[----:B------:R-:W-:-:S07]  /*1a90*/  LOP3.LUT R21, R12, 0x80000000, RZ, 0xfc, !PT ;  /* 0x800000000c157812 */ /* 0x000fce00078efcff */
.L_x_21:
        /* <DEDUP_REMOVED lines=19> */
[----:B------:R-:W-:-:S04]  /*1bd0*/  IADD3 R12, PT, PT, -R7, 0x6, RZ ;  /* 0x00000006070c7810 */ /* 0x000fc80007ffe1ff */
[----:B------:R-:W-:-:S05]  /*1be0*/  LEA R23, R12, R1, 0x2 ;  /* 0x000000010c177211 */ /* 0x000fca00078e10ff */
        /* <DEDUP_REMOVED lines=17> */
[----:B------:R-:W-:-:S09]  /*1d00*/  ISETP.NE.AND P2, PT, R20, RZ, P1 ;  /* 0x000000ff1400720c */ /* 0x000fd20000f45270 */
[----:B------:R-:W-:Y:S01]  /*1d10*/  @P1 LOP3.LUT R21, RZ, R13, RZ, 0x33, !PT ;  /* 0x0000000dff151212 */ /* 0x000fe200078e33ff */
[--C-:B------:R-:W-:Y:S02]  /*1d20*/  @P1 IMAD.MOV R12, RZ, RZ, -R20.reuse ;  /* 0x000000ffff0c1224 */ /* 0x100fe400078e0a14 */
[----:B------:R-:W-:Y:S02]  /*1d30*/  @!P1 IMAD.MOV.U32 R12, RZ, RZ, R20 ;  /* 0x000000ffff0c9224 */ /* 0x000fe400078e0014 */
[C---:B------:R-:W-:Y:S01]  /*1d40*/  @P1 VIADD R23, R21.reuse, 0x1 ;  /* 0x0000000115171836 */ /* 0x040fe20000000000 */
[----:B------:R-:W-:-:S05]  /*1d50*/  @P2 IADD3 R23, PT, PT, R21, RZ, RZ ;  /* 0x000000ff15172210 */ /* 0x000fca0007ffe0ff */
[----:B------:R-:W-:Y:S01]  /*1d60*/  @P1 IMAD.MOV.U32 R13, RZ, RZ, R23 ;  /* 0x000000ffff0d1224 */ /* 0x000fe200078e0017 */
        /* <DEDUP_REMOVED lines=10> */
.L_x_20:
[----:B------:R-:W-:Y:S01]  /*1e10*/  FMUL R7, RZ, R17 ;  /* 0x00000011ff077220 */ /* 0x000fe20000400000 */
[----:B------:R-:W-:-:S07]  /*1e20*/  IMAD.MOV.U32 R22, RZ, RZ, R18 ;  /* 0x000000ffff167224 */ /* 0x000fce00078e0012 */
.L_x_19:
[----:B------:R-:W-:Y:S05]  /*1e30*/  BSYNC.RECONVERGENT B0 ;  /* 0x0000000000007941 */ /* 0x000fea0003800200 */
.L_x_18:
[----:B------:R-:W-:Y:S02]  /*1e40*/  VIADD R22, R22, 0x1 ;  /* 0x0000000116167836 */ /* 0x000fe40000000000 */
[----:B------:R-:W-:Y:S02]  /*1e50*/  HFMA2 R12, -RZ, RZ, -0.66259765625, 2.662109375 ;  /* 0xb94d4153ff0c7431 */ /* 0x000fe400000001ff */
[----:B------:R-:W-:Y:S01]  /*1e60*/  FMUL R20, R7, R7 ;  /* 0x0000000707147220 */ /* 0x000fe20000400000 */
[----:B------:R-:W-:Y:S01]  /*1e70*/  BSSY.RECONVERGENT B0, `(.L_x_22) ;  /* 0x000004e000007945 */ /* 0x000fe20003800200 */
[C---:B------:R-:W-:Y:S02]  /*1e80*/  LOP3.LUT P2, RZ, R22.reuse, 0x1, RZ, 0xc0, !PT ;  /* 0x0000000116ff7812 */ /* 0x040fe4000784c0ff */
[----:B------:R-:W-:Y:S02]  /*1e90*/  LOP3.LUT P1, RZ, R22, 0x2, RZ, 0xc0, !PT ;  /* 0x0000000216ff7812 */ /* 0x000fe4000782c0ff */
[----:B------:R-:W-:-:S02]  /*1ea0*/  FSEL R13, R6, 0.041666727513074874878, !P2 ;  /* 0x3d2aaabb060d7808 */ /* 0x000fc40005000000 */
[----:B------:R-:W-:-:S05]  /*1eb0*/  FSEL R7, R7, 1, !P2 ;  /* 0x3f80000007077808 */ /* 0x000fca0005000000 */
[----:B------:R-:W-:Y:S02]  /*1ec0*/  FFMA R22, R7, R20, RZ ;  /* 0x0000001407167223 */ /* 0x000fe400000000ff */
[----:B------:R-:W-:-:S04]  /*1ed0*/  @P2 IMAD.MOV.U32 R21, RZ, RZ, 0x37cbac00 ;  /* 0x37cbac00ff152424 */ /* 0x000fc800078e00ff */
[----:B------:R-:W-:Y:S01]  /*1ee0*/  @P2 FFMA R12, R20, R21, -0.0013887860113754868507 ;  /* 0xbab607ed140c2423 */ /* 0x000fe20000000015 */
[----:B------:R-:W-:-:S03]  /*1ef0*/  FSEL R21, -R14, -0.4999999701976776123, !P2 ;  /* 0xbeffffff0e157808 */ /* 0x000fc60005000100 */
[----:B------:R-:W-:-:S04]  /*1f00*/  FFMA R12, R20, R12, R13 ;  /* 0x0000000c140c7223 */ /* 0x000fc8000000000d */
[----:B------:R-:W-:-:S04]  /*1f10*/  FFMA R12, R20, R12, R21 ;  /* 0x0000000c140c7223 */ /* 0x000fc80000000015 */
[----:B------:R-:W-:-:S04]  /*1f20*/  FFMA R7, R22, R12, R7 ;  /* 0x0000000c16077223 */ /* 0x000fc80000000007 */
[----:B------:R-:W-:-:S04]  /*1f30*/  @P1 FFMA R7, R7, -1, RZ ;  /* 0xbf80000007071823 */ /* 0x000fc800000000ff */
[----:B------:R-:W-:Y:S01]  /*1f40*/  FFMA R16, R19, R7, R16 ;  /* 0x0000000713107223 */ /* 0x000fe20000000010 */
[----:B------:R-:W-:Y:S06]  /*1f50*/  @!P0 BRA `(.L_x_23) ;  /* 0x0000000000fc8947 */ /* 0x000fec0003800000 */
[----:B------:R-:W-:-:S13]  /*1f60*/  FSETP.NEU.AND P0, PT, |R17|, +INF , PT ;  /* 0x7f8000001100780b */ /* 0x000fda0003f0d200 */
[----:B------:R-:W-:Y:S05]  /*1f70*/  @!P0 BRA `(.L_x_24) ;  /* 0x0000000000f08947 */ /* 0x000fea0003800000 */
[----:B------:R-:W-:Y:S01]  /*1f80*/  IMAD.SHL.U32 R13, R17, 0x100, RZ ;  /* 0x00000100110d7824 */ /* 0x000fe200078e00ff */
[----:B------:R-:W-:Y:S01]  /*1f90*/  UMOV UR7, 0x4000 ;  /* 0x0000400000077882 */ /* 0x000fe20000000000 */
[----:B------:R-:W-:Y:S01]  /*1fa0*/  IMAD.MOV.U32 R12, RZ, RZ, RZ ;  /* 0x000000ffff0c7224 */ /* 0x000fe200078e00ff */
[----:B------:R-:W-:Y:S01]  /*1fb0*/  UMOV UR5, 0xfffffffa ;  /* 0xfffffffa00057882 */ /* 0x000fe20000000000 */
[----:B------:R-:W-:Y:S01]  /*1fc0*/  IMAD.MOV.U32 R7, RZ, RZ, R1 ;  /* 0x000000ffff077224 */ /* 0x000fe200078e0001 */
[----:B------:R-:W-:-:S07]  /*1fd0*/  LOP3.LUT R15, R13, 0x80000000, RZ, 0xfc, !PT ;  /* 0x800000000d0f7812 */ /* 0x000fce00078efcff */
.L_x_25:
[----:B------:R-:W0:Y:S01]  /*1fe0*/  LDCU UR6, c[0x3][UR7] ;  /* 0x00c00000070677ac */ /* 0x000e220008000800 */
[----:B------:R-:W-:Y:S01]  /*1ff0*/  IMAD.MOV.U32 R13, RZ, RZ, RZ ;  /* 0x000000ffff0d7224 */ /* 0x000fe200078e00ff */
[----:B------:R-:W-:Y:S02]  /*2000*/  UIADD3 UR5, UPT, UPT, UR5, 0x1, URZ ;  /* 0x0000000105057890 */ /* 0x000fe4000fffe0ff */
[----:B------:R-:W-:Y:S02]  /*2010*/  UIADD3 UR7, UPT, UPT, UR7, 0x4, URZ ;  /* 0x0000000407077890 */ /* 0x000fe4000fffe0ff */
[----:B------:R-:W-:Y:S01]  /*2020*/  UISETP.NE.AND UP0, UPT, UR5, URZ, UPT ;  /* 0x000000ff0500728c */ /* 0x000fe2000bf05270 */
[----:B0-----:R-:W-:-:S05]  /*2030*/  IMAD.WIDE.U32 R20, R15, UR6, R12 ;  /* 0x000000060f147c25 */ /* 0x001fca000f8e000c */
[----:B------:R0:W-:Y:S01]  /*2040*/  STL [R7], R20 ;  /* 0x0000001407007387 */ /* 0x0001e20000100800 */
[----:B------:R-:W-:Y:S01]  /*2050*/  MOV R12, R21 ;  /* 0x00000015000c7202 */ /* 0x000fe20000000f00 */
        /* <DEDUP_REMOVED lines=25> */
[----:B------:R-:W-:-:S05]  /*21f0*/  @P0 IMAD.IADD R18, R22, 0x1, R15 ;  /* 0x0000000116120824 */ /* 0x000fca00078e020f */
[C---:B------:R-:W-:Y:S02]  /*2200*/  SHF.L.U32.HI R13, R18.reuse, 0x2, R7 ;  /* 0x00000002120d7819 */ /* 0x040fe40000010607 */
[----:B------:R-:W-:Y:S02]  /*2210*/  SHF.L.U32 R18, R18, 0x2, RZ ;  /* 0x0000000212127819 */ /* 0x000fe400000006ff */
[----:B------:R-:W-:-:S04]  /*2220*/  SHF.R.U32.HI R22, RZ, 0x1f, R13 ;  /* 0x0000001fff167819 */ /* 0x000fc8000001160d */
[----:B------:R-:W-:-:S04]  /*2230*/  ISETP.NE.AND P1, PT, R22, RZ, PT ;  /* 0x000000ff1600720c */ /* 0x000fc80003f25270 */
[----:B------:R-:W-:-:S09]  /*2240*/  ISETP.NE.AND P0, PT, R18, RZ, P1 ;  /* 0x000000ff1200720c */ /* 0x000fd20000f05270 */
[----:B------:R-:W-:Y:S01]  /*2250*/  @P1 LOP3.LUT R15, RZ, R13, RZ, 0x33, !PT ;  /* 0x0000000dff0f1212 */ /* 0x000fe200078e33ff */
[--C-:B0-----:R-:W-:Y:S02]  /*2260*/  @P1 IMAD.MOV R12, RZ, RZ, -R18.reuse ;  /* 0x000000ffff0c1224 */ /* 0x101fe400078e0a12 */
[----:B------:R-:W-:Y:S01]  /*2270*/  @!P1 IMAD.MOV.U32 R12, RZ, RZ, R18 ;  /* 0x000000ffff0c9224 */ /* 0x000fe200078e0012 */
[----:B------:R-:W-:Y:S01]  /*2280*/  LEA.HI R18, R7, R22, RZ, 0x2 ;  /* 0x0000001607127211 */ /* 0x000fe200078f10ff */
[----:B------:R-:W-:Y:S02]  /*2290*/  @P1 VIADD R20, R15, 0x1 ;  /* 0x000000010f141836 */ /* 0x000fe40000000000 */
[----:B------:R-:W-:Y:S01]  /*22a0*/  @P0 IMAD.MOV R20, RZ, RZ, R15 ;  /* 0x000000ffff140224 */ /* 0x000fe200078e020f */
[----:B------:R-:W-:Y:S02]  /*22b0*/  @P1 LOP3.LUT P0, RZ, R17, 0x80000000, RZ, 0x3c, !PT ;  /* 0x8000000011ff1812 */ /* 0x000fe40007803cff */
[----:B------:R-:W-:Y:S01]  /*22c0*/  @!P1 PLOP3.LUT P0, PT, P2, PT, PT, 0x80, 0x8 ;  /* 0x000000000008981c */ /* 0x000fe2000170f070 */
[----:B------:R-:W-:Y:S01]  /*22d0*/  @P1 IMAD.MOV.U32 R13, RZ, RZ, R20 ;  /* 0x000000ffff0d1224 */ /* 0x000fe200078e0014 */
[----:B------:R-:W-:-:S05]  /*22e0*/  @P2 IADD3 R18, PT, PT, -R18, RZ, RZ ;  /* 0x000000ff12122210 */ /* 0x000fca0007ffe1ff */
[----:B------:R-:W0:Y:S02]  /*22f0*/  I2F.F64.S64 R12, R12 ;  /* 0x0000000c000c7312 */ /* 0x000e240000301c00 */
[----:B0-----:R-:W-:-:S10]  /*2300*/  DMUL R20, R12, UR6 ;  /* 0x000000060c147c28 */ /* 0x001fd40008000000 */
[----:B------:R-:W0:Y:S02]  /*2310*/  F2F.F32.F64 R20, R20 ;  /* 0x0000001400147310 */ /* 0x000e240000301000 */
[----:B0-----:R-:W-:Y:S01]  /*2320*/  FSEL R15, R20, -R20, !P0 ;  /* 0x80000014140f7208 */ /* 0x001fe20004000000 */
[----:B------:R-:W-:Y:S06]  /*2330*/  BRA `(.L_x_23) ;  /* 0x0000000000047947 */ /* 0x000fec0003800000 */
.L_x_24:
[----:B------:R-:W-:-:S07]  /*2340*/  FMUL R15, RZ, R17 ;  /* 0x00000011ff0f7220 */ /* 0x000fce0000400000 */
.L_x_23:
[----:B------:R-:W-:Y:S05]  /*2350*/  BSYNC.RECONVERGENT B0 ;  /* 0x0000000000007941 */ /* 0x000fea0003800200 */
.L_x_22:
[----:B------:R-:W-:Y:S01]  /*2360*/  LOP3.LUT P1, RZ, R18, 0x1, RZ, 0xc0, !PT ;  /* 0x0000000112ff7812 */ /* 0x000fe2000782c0ff */
[----:B------:R-:W0:Y:S01]  /*2370*/  LDC R17, c[0x0][0x380] ;  /* 0x0000e000ff117b82 */ /* 0x000e220000000800 */
[----:B------:R-:W-:Y:S01]  /*2380*/  FMUL R13, R15, R15 ;  /* 0x0000000f0f0d7220 */ /* 0x000fe20000400000 */
[----:B------:R-:W-:Y:S01]  /*2390*/  IMAD.MOV.U32 R7, RZ, RZ, -0x46b2bead ;  /* 0xb94d4153ff077424 */ /* 0x000fe200078e00ff */
[----:B------:R-:W-:Y:S01]  /*23a0*/  FSEL R6, R6, 0.041666727513074874878, !P1 ;  /* 0x3d2aaabb06067808 */ /* 0x000fe20004800000 */
[----:B------:R-:W-:Y:S01]  /*23b0*/  UIADD3 UR4, UPT, UPT, UR4, 0x2, URZ ;  /* 0x0000000204047890 */ /* 0x000fe2000fffe0ff */
[----:B------:R-:W-:Y:S01]  /*23c0*/  VIADD R8, R8, 0x2 ;  /* 0x0000000208087836 */ /* 0x000fe20000000000 */
[----:B------:R-:W-:Y:S02]  /*23d0*/  FSEL R14, -R14, -0.4999999701976776123, !P1 ;  /* 0xbeffffff0e0e7808 */ /* 0x000fe40004800100 */
[----:B------:R-:W-:-:S04]  /*23e0*/  LOP3.LUT P0, RZ, R18, 0x2, RZ, 0xc0, !PT ;  /* 0x0000000212ff7812 */ /* 0x000fc8000780c0ff */
[----:B------:R-:W-:-:S04]  /*23f0*/  @P1 IMAD.MOV.U32 R12, RZ, RZ, 0x37cbac00 ;  /* 0x37cbac00ff0c1424 */ /* 0x000fc800078e00ff */
[----:B------:R-:W-:-:S04]  /*2400*/  @P1 FFMA R7, R13, R12, -0.0013887860113754868507 ;  /* 0xbab607ed0d071423 */ /* 0x000fc8000000000c */
[----:B------:R-:W-:Y:S01]  /*2410*/  FFMA R7, R13, R7, R6 ;  /* 0x000000070d077223 */ /* 0x000fe20000000006 */
[----:B------:R-:W-:Y:S02]  /*2420*/  FSEL R6, R15, 1, !P1 ;  /* 0x3f8000000f067808 */ /* 0x000fe40004800000 */
[----:B------:R-:W-:Y:S01]  /*2430*/  ISETP.GE.AND P1, PT, R8, 0x400, PT ;  /* 0x000004000800780c */ /* 0x000fe20003f26270 */
[----:B------:R-:W-:Y:S01]  /*2440*/  FFMA R7, R13, R7, R14 ;  /* 0x000000070d077223 */ /* 0x000fe2000000000e */
[----:B0-----:R-:W-:Y:S01]  /*2450*/  ISETP.GT.AND P2, PT, R17, UR4, PT ;  /* 0x0000000411007c0c */ /* 0x001fe2000bf44270 */
[----:B------:R-:W-:-:S04]  /*2460*/  FFMA R13, R6, R13, RZ ;  /* 0x0000000d060d7223 */ /* 0x000fc800000000ff */
[----:B------:R-:W-:-:S04]  /*2470*/  FFMA R6, R13, R7, R6 ;  /* 0x000000070d067223 */ /* 0x000fc80000000006 */
[----:B------:R-:W-:-:S04]  /*2480*/  @P0 FFMA R6, R6, -1, RZ ;  /* 0xbf80000006060823 */ /* 0x000fc800000000ff */
[----:B------:R-:W-:Y:S01]  /*2490*/  FFMA R10, R19, R6, R10 ;  /* 0x00000006130a7223 */ /* 0x000fe2000000000a */
[----:B------:R-:W-:Y:S06]  /*24a0*/  @!P1 BRA P2, `(.L_x_26) ;  /* 0xffffffe800349947 */ /* 0x000fec000103ffff */
.L_x_9:
[----:B-----5:R-:W-:Y:S04]  /*24b0*/  STG.E desc[UR8][R2.64], R16 ;  /* 0x0000001002007986 */ /* 0x020fe8000c101908 */
[----:B------:R-:W-:Y:S01]  /*24c0*/  STG.E desc[UR8][R4.64], R10 ;  /* 0x0000000a04007986 */ /* 0x000fe2000c101908 */
[----:B------:R-:W-:Y:S05]  /*24d0*/  EXIT ;  /* 0x000000000000794d */ /* 0x000fea0003800000 */
.L_x_27:
[----:B------:R-:W-:-:S00]  /*24e0*/  BRA `(.L_x_27) ;  /* 0xfffffffc00fc7947 */ /* 0x000fc0000383ffff */
[----:B------:R-:W-:-:S00]  /*24f0*/  NOP ;  /* 0x0000000000007918 */ /* 0x000fc00000000000 */
        /* <DEDUP_REMOVED lines=8> */
.L_x_29:


//--------------------- .text._Z17ComputePhiMag_GPUPfS_S_i --------------------------
	.section	.text._Z17ComputePhiMag_GPUPfS_S_i,"ax",@progbits
	.align	128
        .global         _Z17ComputePhiMag_GPUPfS_S_i
        .type           _Z17ComputePhiMag_GPUPfS_S_i,@function
        .size           _Z17ComputePhiMag_GPUPfS_S_i,(.L_x_30 - _Z17ComputePhiMag_GPUPfS_S_i)
        .other          _Z17ComputePhiMag_GPUPfS_S_i,@"STO_CUDA_ENTRY STV_DEFAULT"
_Z17ComputePhiMag_GPUPfS_S_i:
.text._Z17ComputePhiMag_GPUPfS_S_i:
[----:B------:R-:W-:Y:S01]  /*0000*/  LDC R1, c[0x0][0x37c] ;  /* 0x0000df00ff017b82 */ /* 0x000fe20000000800 */
[----:B------:R-:W0:Y:S01]  /*0010*/  S2R R9, SR_CTAID.X ;  /* 0x0000000000097919 */ /* 0x000e220000002500 */
[----:B------:R-:W1:Y:S01]  /*0020*/  LDCU UR4, c[0x0][0x398] ;  /* 0x00007300ff0477ac */ /* 0x000e620008000800 */
[----:B------:R-:W0:Y:S02]  /*0030*/  S2R R0, SR_TID.X ;  /* 0x0000000000007919 */ /* 0x000e240000002100 */
[----:B0-----:R-:W-:-:S04]  /*0040*/  LEA R9, R9, R0, 0x9 ;  /* 0x0000000009097211 */ /* 0x001fc800078e48ff */
[----:B-1----:R-:W-:-:S13]  /*0050*/  ISETP.GE.AND P0, PT, R9, UR4, PT ;  /* 0x0000000409007c0c */ /* 0x002fda000bf06270 */
[----:B------:R-:W-:Y:S05]  /*0060*/  @P0 EXIT ;  /* 0x000000000000094d */ /* 0x000fea0003800000 */
[----:B------:R-:W0:Y:S01]  /*0070*/  LDC.64 R4, c[0x0][0x388] ;  /* 0x0000e200ff047b82 */ /* 0x000e220000000a00 */
[----:B------:R-:W1:Y:S07]  /*0080*/  LDCU.64 UR4, c[0x0][0x358] ;  /* 0x00006b00ff0477ac */ /* 0x000e6e0008000a00 */
[----:B------:R-:W2:Y:S08]  /*0090*/  LDC.64 R2, c[0x0][0x380] ;  /* 0x0000e000ff027b82 */ /* 0x000eb00000000a00 */
[----:B------:R-:W3:Y:S01]  /*00a0*/  LDC.64 R6, c[0x0][0x390] ;  /* 0x0000e400ff067b82 */ /* 0x000ee20000000a00 */
[----:B0-----:R-:W-:-:S06]  /*00b0*/  IMAD.WIDE R4, R9, 0x4, R4 ;  /* 0x0000000409047825 */ /* 0x001fcc00078e0204 */
[----:B-1----:R-:W4:Y:S01]  /*00c0*/  LDG.E R4, desc[UR4][R4.64] ;  /* 0x0000000404047981 */ /* 0x002f22000c1e1900 */
[----:B--2---:R-:W-:-:S06]  /*00d0*/  IMAD.WIDE R2, R9, 0x4, R2 ;  /* 0x0000000409027825 */ /* 0x004fcc00078e0202 */
[----:B------:R-:W2:Y:S01]  /*00e0*/  LDG.E R2, desc[UR4][R2.64] ;  /* 0x0000000402027981 */ /* 0x000ea2000c1e1900 */
[----:B---3--:R-:W-:-:S04]  /*00f0*/  IMAD.WIDE R6, R9, 0x4, R6 ;  /* 0x0000000409067825 */ /* 0x008fc800078e0206 */
[----:B----4-:R-:W-:-:S04]  /*0100*/  FMUL R11, R4, R4 ;  /* 0x00000004040b7220 */ /* 0x010fc80000400000 */
[----:B--2---:R-:W-:-:S05]  /*0110*/  FFMA R11, R2, R2, R11 ;  /* 0x00000002020b7223 */ /* 0x004fca000000000b */
[----:B------:R-:W-:Y:S01]  /*0120*/  STG.E desc[UR4][R6.64], R11 ;  /* 0x0000000b06007986 */ /* 0x000fe2000c101904 */
[----:B------:R-:W-:Y:S05]  /*0130*/  EXIT ;  /* 0x000000000000794d */ /* 0x000fea0003800000 */
.L_x_28:
        /* <DEDUP_REMOVED lines=12> */
.L_x_30:


//--------------------- .nv.shared.reserved.0     --------------------------
	.section	.nv.shared.reserved.0,"aw",@nobits
	.weak		__nv_reservedSMEM_offset_0_alias
	.size		__nv_reservedSMEM_offset_0_alias, 0, 64
	.other		__nv_reservedSMEM_offset_0_alias,@"STO_CUDA_RESERVED_SHARED STV_DEFAULT"
__nv_reservedSMEM_offset_0_alias:
	.zero		0
	.zero		64


//--------------------- .nv.constant0._Z12ComputeQ_GPUiiPfS_S_S_S_ --------------------------
	.section	.nv.constant0._Z12ComputeQ_GPUiiPfS_S_S_S_,"a",@progbits
	.sectionflags	@""
	.align	4
.nv.constant0._Z12ComputeQ_GPUiiPfS_S_S_S_:
	.zero		944


//--------------------- .nv.constant0._Z17ComputePhiMag_GPUPfS_S_i --------------------------
	.section	.nv.constant0._Z17ComputePhiMag_GPUPfS_S_i,"a",@progbits
	.sectionflags	@""
	.align	4
.nv.constant0._Z17ComputePhiMag_GPUPfS_S_i:
	.zero		924


//--------------------- SYMBOLS --------------------------

	.type		.nv.reservedSmem.offset0,@object
	.size		.nv.reservedSmem.offset0,0x4
